	.target	sm_90a

	.elftype	@"ET_EXEC"


//--------------------- .note.nv.tkinfo           --------------------------
	.section	.note.nv.tkinfo,"",@"SHT_NOTE"
	.sectionflags	@"SHF_NOTE_NV_TKINFO"
	.tkinfo
        /*0018*/ 	.word	0x00000002
        /*0030*/ 	.string	""
        /*0030*/ 	.string	"ptxas"
        /*0030*/ 	.string	"Cuda compilation tools, release 13.0, V13.0.88"
        /*0030*/ 	.string	"Build cuda_13.0.r13.0/compiler.36424714_0"
        /*0030*/ 	.string	"-arch sm_90a -m 64 "



//--------------------- .note.nv.cuinfo           --------------------------
	.section	.note.nv.cuinfo,"",@"SHT_NOTE"
	.sectionflags	@"SHF_NOTE_NV_CUINFO"
        /*0018*/ 	.short	0x0002
        /*001a*/ 	.short	0x005a
        /*001c*/ 	.short	0x0082
	.zero		2


//--------------------- .nv.info                  --------------------------
	.section	.nv.info,"",@"SHT_CUDA_INFO"
	.align	4


	//----- nvinfo : EIATTR_REGCOUNT
	.align		4
        /*0000*/ 	.byte	0x04, 0x2f
        /*0002*/ 	.short	(.L_15 - .L_14)
	.align		4
.L_14:
        /*0004*/ 	.word	index@(_ZN7cutlass13device_kernelINS_4gemm6kernel13GemmUniversalIN4cute5tupleIJiiiiEEENS1_10collective13CollectiveMmaINS1_34MainloopSm90TmaGmmaWarpSpecializedILi9ENS5_IJNS4_1CILi1EEENSA_ILi4EEESB_EEENS1_35KernelTmaWarpSpecializedCooperativeEEENS5_IJNSA_ILi128EEENSA_ILi64EEESH_EEENS_6half_tENS5_IJlSB_lEEESJ_SK_NS4_8TiledMMAINS4_8MMA_AtomIJNS4_4SM904GMMA25MMA_64x64x16_F32F16F16_SSILNSO_5MajorE0ELSQ_0ELNSO_7ScaleInE1ELSR_1EEEEEENS4_6LayoutINS5_IJNSA_ILi2EEESB_SB_EEENS5_IJSB_NSA_ILi0EEESX_EEEEENS5_IJNS4_10UnderscoreES10_S10_EEEEENS4_23SM90_TMA_LOAD_MULTICASTENS4_14ComposedLayoutINS4_7SwizzleILi3ELi4ELi3EEENS4_18smem_ptr_flag_bitsILi16EEENSU_INS5_IJNSA_ILi8EEESH_EEENS5_IJSH_SB_EEEEEEEvNS4_8identityENS4_13SM90_TMA_LOADES1D_vS1E_EENS_8epilogue10collective6detail29Sm90TmaWarpSpecializedAdapterINS1I_15DefaultEpilogueISJ_SK_SK_NS1H_6thread17LinearCombinationISJ_Li1EffLNS1M_9ScaleType4KindE0ELNS_15FloatRoundStyleE2ESJ_EENS1_15EpilogueDefaultEEEEEvvEEEEvNT_6ParamsE)
        /*0008*/ 	.word	0x000000a8


	//----- nvinfo : EIATTR_FRAME_SIZE
	.align		4
.L_15:
        /*000c*/ 	.byte	0x04, 0x11
        /*000e*/ 	.short	(.L_17 - .L_16)
	.align		4
.L_16:
        /*0010*/ 	.word	index@(_ZN7cutlass13device_kernelINS_4gemm6kernel13GemmUniversalIN4cute5tupleIJiiiiEEENS1_10collective13CollectiveMmaINS1_34MainloopSm90TmaGmmaWarpSpecializedILi9ENS5_IJNS4_1CILi1EEENSA_ILi4EEESB_EEENS1_35KernelTmaWarpSpecializedCooperativeEEENS5_IJNSA_ILi128EEENSA_ILi64EEESH_EEENS_6half_tENS5_IJlSB_lEEESJ_SK_NS4_8TiledMMAINS4_8MMA_AtomIJNS4_4SM904GMMA25MMA_64x64x16_F32F16F16_SSILNSO_5MajorE0ELSQ_0ELNSO_7ScaleInE1ELSR_1EEEEEENS4_6LayoutINS5_IJNSA_ILi2EEESB_SB_EEENS5_IJSB_NSA_ILi0EEESX_EEEEENS5_IJNS4_10UnderscoreES10_S10_EEEEENS4_23SM90_TMA_LOAD_MULTICASTENS4_14ComposedLayoutINS4_7SwizzleILi3ELi4ELi3EEENS4_18smem_ptr_flag_bitsILi16EEENSU_INS5_IJNSA_ILi8EEESH_EEENS5_IJSH_SB_EEEEEEEvNS4_8identityENS4_13SM90_TMA_LOADES1D_vS1E_EENS_8epilogue10collective6detail29Sm90TmaWarpSpecializedAdapterINS1I_15DefaultEpilogueISJ_SK_SK_NS1H_6thread17LinearCombinationISJ_Li1EffLNS1M_9ScaleType4KindE0ELNS_15FloatRoundStyleE2ESJ_EENS1_15EpilogueDefaultEEEEEvvEEEEvNT_6ParamsE)
        /*0014*/ 	.word	0x00000000


	//----- nvinfo : EIATTR_MIN_STACK_SIZE
	.align		4
.L_17:
        /*0018*/ 	.byte	0x04, 0x12
        /*001a*/ 	.short	(.L_19 - .L_18)
	.align		4
.L_18:
        /*001c*/ 	.word	index@(_ZN7cutlass13device_kernelINS_4gemm6kernel13GemmUniversalIN4cute5tupleIJiiiiEEENS1_10collective13CollectiveMmaINS1_34MainloopSm90TmaGmmaWarpSpecializedILi9ENS5_IJNS4_1CILi1EEENSA_ILi4EEESB_EEENS1_35KernelTmaWarpSpecializedCooperativeEEENS5_IJNSA_ILi128EEENSA_ILi64EEESH_EEENS_6half_tENS5_IJlSB_lEEESJ_SK_NS4_8TiledMMAINS4_8MMA_AtomIJNS4_4SM904GMMA25MMA_64x64x16_F32F16F16_SSILNSO_5MajorE0ELSQ_0ELNSO_7ScaleInE1ELSR_1EEEEEENS4_6LayoutINS5_IJNSA_ILi2EEESB_SB_EEENS5_IJSB_NSA_ILi0EEESX_EEEEENS5_IJNS4_10UnderscoreES10_S10_EEEEENS4_23SM90_TMA_LOAD_MULTICASTENS4_14ComposedLayoutINS4_7SwizzleILi3ELi4ELi3EEENS4_18smem_ptr_flag_bitsILi16EEENSU_INS5_IJNSA_ILi8EEESH_EEENS5_IJSH_SB_EEEEEEEvNS4_8identityENS4_13SM90_TMA_LOADES1D_vS1E_EENS_8epilogue10collective6detail29Sm90TmaWarpSpecializedAdapterINS1I_15DefaultEpilogueISJ_SK_SK_NS1H_6thread17LinearCombinationISJ_Li1EffLNS1M_9ScaleType4KindE0ELNS_15FloatRoundStyleE2ESJ_EENS1_15EpilogueDefaultEEEEEvvEEEEvNT_6ParamsE)
        /*0020*/ 	.word	0x00000000
.L_19:


//--------------------- .nv.compat                --------------------------
	.section	.nv.compat,"",@"SHT_CUDA_COMPAT_INFO"
	.align	4
        /*0000*/ 	.byte	0x02, 0x09, 0x01, 0x00, 0x02, 0x02, 0x04, 0x00, 0x02, 0x05, 0x05, 0x00, 0x03, 0x07, 0x01, 0x01
        /*0010*/ 	.byte	0x02, 0x03, 0x01, 0x00, 0x02, 0x06, 0x01, 0x00, 0x04, 0x0b, 0x08, 0x00, 0x00, 0x00, 0x00, 0x00
        /*0020*/ 	.byte	0x00, 0x00, 0x00, 0x00


//--------------------- .nv.info._ZN7cutlass13device_kernelINS_4gemm6kernel13GemmUniversalIN4cute5tupleIJiiiiEEENS1_10collective13CollectiveMmaINS1_34MainloopSm90TmaGmmaWarpSpecializedILi9ENS5_IJNS4_1CILi1EEENSA_ILi4EEESB_EEENS1_35KernelTmaWarpSpecializedCooperativeEEENS5_IJNSA_ILi128EEENSA_ILi64EEESH_EEENS_6half_tENS5_IJlSB_lEEESJ_SK_NS4_8TiledMMAINS4_8MMA_AtomIJNS4_4SM904GMMA25MMA_64x64x16_F32F16F16_SSILNSO_5MajorE0ELSQ_0ELNSO_7ScaleInE1ELSR_1EEEEEENS4_6LayoutINS5_IJNSA_ILi2EEESB_SB_EEENS5_IJSB_NSA_ILi0EEESX_EEEEENS5_IJNS4_10UnderscoreES10_S10_EEEEENS4_23SM90_TMA_LOAD_MULTICASTENS4_14ComposedLayoutINS4_7SwizzleILi3ELi4ELi3EEENS4_18smem_ptr_flag_bitsILi16EEENSU_INS5_IJNSA_ILi8EEESH_EEENS5_IJSH_SB_EEEEEEEvNS4_8identityENS4_13SM90_TMA_LOADES1D_vS1E_EENS_8epilogue10collective6detail29Sm90TmaWarpSpecializedAdapterINS1I_15DefaultEpilogueISJ_SK_SK_NS1H_6thread17LinearCombinationISJ_Li1EffLNS1M_9ScaleType4KindE0ELNS_15FloatRoundStyleE2ESJ_EENS1_15EpilogueDefaultEEEEEvvEEEEvNT_6ParamsE --------------------------
	.section	.nv.info._ZN7cutlass13device_kernelINS_4gemm6kernel13GemmUniversalIN4cute5tupleIJiiiiEEENS1_10collective13CollectiveMmaINS1_34MainloopSm90TmaGmmaWarpSpecializedILi9ENS5_IJNS4_1CILi1EEENSA_ILi4EEESB_EEENS1_35KernelTmaWarpSpecializedCooperativeEEENS5_IJNSA_ILi128EEENSA_ILi64EEESH_EEENS_6half_tENS5_IJlSB_lEEESJ_SK_NS4_8TiledMMAINS4_8MMA_AtomIJNS4_4SM904GMMA25MMA_64x64x16_F32F16F16_SSILNSO_5MajorE0ELSQ_0ELNSO_7ScaleInE1ELSR_1EEEEEENS4_6LayoutINS5_IJNSA_ILi2EEESB_SB_EEENS5_IJSB_NSA_ILi0EEESX_EEEEENS5_IJNS4_10UnderscoreES10_S10_EEEEENS4_23SM90_TMA_LOAD_MULTICASTENS4_14ComposedLayoutINS4_7SwizzleILi3ELi4ELi3EEENS4_18smem_ptr_flag_bitsILi16EEENSU_INS5_IJNSA_ILi8EEESH_EEENS5_IJSH_SB_EEEEEEEvNS4_8identityENS4_13SM90_TMA_LOADES1D_vS1E_EENS_8epilogue10collective6detail29Sm90TmaWarpSpecializedAdapterINS1I_15DefaultEpilogueISJ_SK_SK_NS1H_6thread17LinearCombinationISJ_Li1EffLNS1M_9ScaleType4KindE0ELNS_15FloatRoundStyleE2ESJ_EENS1_15EpilogueDefaultEEEEEvvEEEEvNT_6ParamsE,"",@"SHT_CUDA_INFO"
	.sectionflags	@""
	.align	4


	//----- nvinfo : EIATTR_CUDA_API_VERSION
	.align		4
        /*0000*/ 	.byte	0x04, 0x37
        /*0002*/ 	.short	(.L_21 - .L_20)
.L_20:
        /*0004*/ 	.word	0x00000082


	//----- nvinfo : EIATTR_KPARAM_INFO
	.align		4
.L_21:
        /*0008*/ 	.byte	0x04, 0x17
        /*000a*/ 	.short	(.L_23 - .L_22)
.L_22:
        /*000c*/ 	.word	0x00000000
        /*0010*/ 	.short	0x0000
        /*0012*/ 	.short	0x0070
        /*0014*/ 	.byte	0x00, 0xf0, 0x01, 0x10


	//----- nvinfo : EIATTR_SPARSE_MMA_MASK
	.align		4
.L_23:
        /*0018*/ 	.byte	0x03, 0x50
        /*001a*/ 	.short	0x0000


	//----- nvinfo : EIATTR_MAXREG_COUNT
	.align		4
        /*001c*/ 	.byte	0x03, 0x1b
        /*001e*/ 	.short	0x00a8


	//----- nvinfo : EIATTR_NUM_BARRIERS
	.align		4
        /*0020*/ 	.byte	0x02, 0x4c
        /*0022*/ 	.byte	0x01
	.zero		1


	//----- nvinfo : EIATTR_EXTERNS
	.align		4
        /*0024*/ 	.byte	0x04, 0x0f
        /*0026*/ 	.short	(.L_25 - .L_24)


	//   ....[0]....
	.align		4
.L_24:
        /*0028*/ 	.word	index@(__assertfail)


	//----- nvinfo : EIATTR_MERCURY_ISA_VERSION
	.align		4
.L_25:
        /*002c*/ 	.byte	0x03, 0x5f
        /*002e*/ 	.short	0x0101


	//----- nvinfo : EIATTR_INT_WARP_WIDE_INSTR_OFFSETS
	.align		4
        /*0030*/ 	.byte	0x04, 0x31
        /*0032*/ 	.short	(.L_27 - .L_26)


	//   ....[0]....
.L_26:
        /*0034*/ 	.word	0x00000540


	//   ....[1]....
        /*0038*/ 	.word	0x00000560


	//   ....[2]....
        /*003c*/ 	.word	0x00000710


	//----- nvinfo : EIATTR_COOP_GROUP_MASK_REGIDS
	.align		4
.L_27:
        /*0040*/ 	.byte	0x04, 0x29
        /*0042*/ 	.short	(.L_29 - .L_28)


	//   ....[0]....
.L_28:
        /*0044*/ 	.word	0xffffffff


	//   ....[1]....
        /*0048*/ 	.word	0xffffffff


	//   ....[2]....
        /*004c*/ 	.word	0xffffffff


	//   ....[3]....
        /*0050*/ 	.word	0xffffffff


	//   ....[4]....
        /*0054*/ 	.word	0xffffffff


	//   ....[5]....
        /*0058*/ 	.word	0xffffffff


	//----- nvinfo : EIATTR_COOP_GROUP_INSTR_OFFSETS
	.align		4
.L_29:
        /*005c*/ 	.byte	0x04, 0x28
        /*005e*/ 	.short	(.L_31 - .L_30)


	//   ....[0]....
.L_30:
        /*0060*/ 	.word	0x00000060


	//   ....[1]....
        /*0064*/ 	.word	0x00000070


	//   ....[2]....
        /*0068*/ 	.word	0x00000130


	//   ....[3]....
        /*006c*/ 	.word	0x00000390


	//   ....[4]....
        /*0070*/ 	.word	0x00000850


	//   ....[5]....
        /*0074*/ 	.word	0x00001290


	//----- nvinfo : EIATTR_REG_RECONFIG
	.align		4
.L_31:
        /*0078*/ 	.byte	0x01, 0x54
	.zero		2


	//----- nvinfo : EIATTR_SYSCALL_OFFSETS
	.align		4
        /*007c*/ 	.byte	0x04, 0x46
        /*007e*/ 	.short	(.L_33 - .L_32)


	//   ....[0]....
.L_32:
        /*0080*/ 	.word	0x00001450


	//----- nvinfo : EIATTR_MBARRIER_INSTR_OFFSETS
	.align		4
.L_33:
        /*0084*/ 	.byte	0x04, 0x39
        /*0086*/ 	.short	(.L_35 - .L_34)


	//   ....[0]....
.L_34:
        /*0088*/ 	.word	0x00000250
        /*008c*/ 	.word	0x000000ff
        /*0090*/ 	.word	0x00000000
        /*0094*/ 	.short	0x0100
        /*0096*/ 	.byte	0x08
	.zero		1


	//   ....[1]....
        /*0098*/ 	.word	0x00000260
        /*009c*/ 	.word	0x000000ff
        /*00a0*/ 	.word	0x00000048
        /*00a4*/ 	.short	0x0100
        /*00a6*/ 	.byte	0x08
	.zero		1


	//   ....[2]....
        /*00a8*/ 	.word	0x00000270
        /*00ac*/ 	.word	0x000000ff
        /*00b0*/ 	.word	0x00000008
        /*00b4*/ 	.short	0x0100
        /*00b6*/ 	.byte	0x08
	.zero		1


	//   ....[3]....
        /*00b8*/ 	.word	0x00000280
        /*00bc*/ 	.word	0x000000ff
        /*00c0*/ 	.word	0x00000050
        /*00c4*/ 	.short	0x0100
        /*00c6*/ 	.byte	0x08
	.zero		1


	//   ....[4]....
        /*00c8*/ 	.word	0x00000290
        /*00cc*/ 	.word	0x000000ff
        /*00d0*/ 	.word	0x00000010
        /*00d4*/ 	.short	0x0100
        /*00d6*/ 	.byte	0x08
	.zero		1


	//   ....[5]....
        /*00d8*/ 	.word	0x000002a0
        /*00dc*/ 	.word	0x000000ff
        /*00e0*/ 	.word	0x00000058
        /*00e4*/ 	.short	0x0100
        /*00e6*/ 	.byte	0x08
	.zero		1


	//   ....[6]....
        /*00e8*/ 	.word	0x000002b0
        /*00ec*/ 	.word	0x000000ff
        /*00f0*/ 	.word	0x00000018
        /*00f4*/ 	.short	0x0100
        /*00f6*/ 	.byte	0x08
	.zero		1


	//   ....[7]....
        /*00f8*/ 	.word	0x000002c0
        /*00fc*/ 	.word	0x000000ff
        /*0100*/ 	.word	0x00000060
        /*0104*/ 	.short	0x0100
        /*0106*/ 	.byte	0x08
	.zero		1


	//   ....[8]....
        /*0108*/ 	.word	0x000002d0
        /*010c*/ 	.word	0x000000ff
        /*0110*/ 	.word	0x00000020
        /*0114*/ 	.short	0x0100
        /*0116*/ 	.byte	0x08
	.zero		1


	//   ....[9]....
        /*0118*/ 	.word	0x000002e0
        /*011c*/ 	.word	0x000000ff
        /*0120*/ 	.word	0x00000068
        /*0124*/ 	.short	0x0100
        /*0126*/ 	.byte	0x08
	.zero		1


	//   ....[10]....
        /*0128*/ 	.word	0x000002f0
        /*012c*/ 	.word	0x000000ff
        /*0130*/ 	.word	0x00000028
        /*0134*/ 	.short	0x0100
        /*0136*/ 	.byte	0x08
	.zero		1


	//   ....[11]....
        /*0138*/ 	.word	0x00000300
        /*013c*/ 	.word	0x000000ff
        /*0140*/ 	.word	0x00000070
        /*0144*/ 	.short	0x0100
        /*0146*/ 	.byte	0x08
	.zero		1


	//   ....[12]....
        /*0148*/ 	.word	0x00000310
        /*014c*/ 	.word	0x000000ff
        /*0150*/ 	.word	0x00000030
        /*0154*/ 	.short	0x0100
        /*0156*/ 	.byte	0x08
	.zero		1


	//   ....[13]....
        /*0158*/ 	.word	0x00000320
        /*015c*/ 	.word	0x000000ff
        /*0160*/ 	.word	0x00000078
        /*0164*/ 	.short	0x0100
        /*0166*/ 	.byte	0x08
	.zero		1


	//   ....[14]....
        /*0168*/ 	.word	0x00000330
        /*016c*/ 	.word	0x000000ff
        /*0170*/ 	.word	0x00000038
        /*0174*/ 	.short	0x0100
        /*0176*/ 	.byte	0x08
	.zero		1


	//   ....[15]....
        /*0178*/ 	.word	0x00000340
        /*017c*/ 	.word	0x000000ff
        /*0180*/ 	.word	0x00000080
        /*0184*/ 	.short	0x0100
        /*0186*/ 	.byte	0x08
	.zero		1


	//   ....[16]....
        /*0188*/ 	.word	0x00000350
        /*018c*/ 	.word	0x000000ff
        /*0190*/ 	.word	0x00000040
        /*0194*/ 	.short	0x0100
        /*0196*/ 	.byte	0x08
	.zero		1


	//   ....[17]....
        /*0198*/ 	.word	0x00000360
        /*019c*/ 	.word	0x000000ff
        /*01a0*/ 	.word	0x00000088
        /*01a4*/ 	.short	0x0100
        /*01a6*/ 	.byte	0x08
	.zero		1


	//   ....[18]....
        /*01a8*/ 	.word	0x00000790
        /*01ac*/ 	.word	0x000000ff
        /*01b0*/ 	.word	0x000000a0
        /*01b4*/ 	.short	0x0100
        /*01b6*/ 	.byte	0x06
	.zero		1


	//   ....[19]....
        /*01b8*/ 	.word	0x00000800
        /*01bc*/ 	.word	0x000000ff
        /*01c0*/ 	.word	0x000000a8
        /*01c4*/ 	.short	0x0100
        /*01c6*/ 	.byte	0x06
	.zero		1


	//   ....[20]....
        /*01c8*/ 	.word	0x00001510
        /*01cc*/ 	.word	0x00000003
        /*01d0*/ 	.word	0x00000000
        /*01d4*/ 	.short	0x010a
        /*01d6*/ 	.byte	0x3f
	.zero		1


	//   ....[21]....
        /*01d8*/ 	.word	0x00001550
        /*01dc*/ 	.word	0x00000003
        /*01e0*/ 	.word	0x00000000
        /*01e4*/ 	.short	0x010a
        /*01e6*/ 	.byte	0x3f
	.zero		1


	//   ....[22]....
        /*01e8*/ 	.word	0x00001920
        /*01ec*/ 	.word	0x00000005
        /*01f0*/ 	.word	0x00000000
        /*01f4*/ 	.short	0x010a
        /*01f6*/ 	.byte	0x3f
	.zero		1


	//   ....[23]....
        /*01f8*/ 	.word	0x00001960
        /*01fc*/ 	.word	0x00000005
        /*0200*/ 	.word	0x00000000
        /*0204*/ 	.short	0x010a
        /*0206*/ 	.byte	0x3f
	.zero		1


	//   ....[24]....
        /*0208*/ 	.word	0x00001bc0
        /*020c*/ 	.word	0x00000005
        /*0210*/ 	.word	0x00000000
        /*0214*/ 	.short	0x0101
        /*0216*/ 	.byte	0x3f
	.zero		1


	//   ....[25]....
        /*0218*/ 	.word	0x00001de0
        /*021c*/ 	.word	0x00000003
        /*0220*/ 	.word	0x00000000
        /*0224*/ 	.short	0x0101
        /*0226*/ 	.byte	0x3f
	.zero		1


	//   ....[26]....
        /*0228*/ 	.word	0x00005280
        /*022c*/ 	.word	0x00000016
        /*0230*/ 	.word	0x00000048
        /*0234*/ 	.short	0x010a
        /*0236*/ 	.byte	0x3f
	.zero		1


	//   ....[27]....
        /*0238*/ 	.word	0x000055e0
        /*023c*/ 	.word	0x00000003
        /*0240*/ 	.word	0x000000a8
        /*0244*/ 	.short	0x0101
        /*0246*/ 	.byte	0x3f
	.zero		1


	//   ....[28]....
        /*0248*/ 	.word	0x00005d30
        /*024c*/ 	.word	0x00000007
        /*0250*/ 	.word	0x00000000
        /*0254*/ 	.short	0x010a
        /*0256*/ 	.byte	0x3f
	.zero		1


	//   ....[29]....
        /*0258*/ 	.word	0x00005db0
        /*025c*/ 	.word	0x00000008
        /*0260*/ 	.word	0x00000000
        /*0264*/ 	.short	0x010a
        /*0266*/ 	.byte	0x3f
	.zero		1


	//   ....[30]....
        /*0268*/ 	.word	0x00005e40
        /*026c*/ 	.word	0x00000009
        /*0270*/ 	.word	0x00000000
        /*0274*/ 	.short	0x010a
        /*0276*/ 	.byte	0x3f
	.zero		1


	//   ....[31]....
        /*0278*/ 	.word	0x00005ed0
        /*027c*/ 	.word	0x00000008
        /*0280*/ 	.word	0x00000000
        /*0284*/ 	.short	0x010a
        /*0286*/ 	.byte	0x3f
	.zero		1


	//   ....[32]....
        /*0288*/ 	.word	0x00005f60
        /*028c*/ 	.word	0x00000009
        /*0290*/ 	.word	0x00000000
        /*0294*/ 	.short	0x010a
        /*0296*/ 	.byte	0x3f
	.zero		1


	//   ....[33]....
        /*0298*/ 	.word	0x00005ff0
        /*029c*/ 	.word	0x00000008
        /*02a0*/ 	.word	0x00000000
        /*02a4*/ 	.short	0x010a
        /*02a6*/ 	.byte	0x3f
	.zero		1


	//   ....[34]....
        /*02a8*/ 	.word	0x00006080
        /*02ac*/ 	.word	0x00000009
        /*02b0*/ 	.word	0x00000000
        /*02b4*/ 	.short	0x010a
        /*02b6*/ 	.byte	0x3f
	.zero		1


	//   ....[35]....
        /*02b8*/ 	.word	0x00006110
        /*02bc*/ 	.word	0x00000006
        /*02c0*/ 	.word	0x00000000
        /*02c4*/ 	.short	0x010a
        /*02c6*/ 	.byte	0x3f
	.zero		1


	//   ....[36]....
        /*02c8*/ 	.word	0x000061a0
        /*02cc*/ 	.word	0x00000003
        /*02d0*/ 	.word	0x00000000
        /*02d4*/ 	.short	0x010a
        /*02d6*/ 	.byte	0x3f
	.zero		1


	//   ....[37]....
        /*02d8*/ 	.word	0x00006200
        /*02dc*/ 	.word	0x00000003
        /*02e0*/ 	.word	0x00000000
        /*02e4*/ 	.short	0x010a
        /*02e6*/ 	.byte	0x3f
	.zero		1


	//   ....[38]....
        /*02e8*/ 	.word	0x00006250
        /*02ec*/ 	.word	0x00000005
        /*02f0*/ 	.word	0x00000000
        /*02f4*/ 	.short	0x010a
        /*02f6*/ 	.byte	0x3f
	.zero		1


	//   ....[39]....
        /*02f8*/ 	.word	0x00006320
        /*02fc*/ 	.word	0x00000016
        /*0300*/ 	.word	0x00000048
        /*0304*/ 	.short	0x010a
        /*0306*/ 	.byte	0x3f
	.zero		1


	//   ....[40]....
        /*0308*/ 	.word	0x000063f0
        /*030c*/ 	.word	0x00000007
        /*0310*/ 	.word	0x00000000
        /*0314*/ 	.short	0x010a
        /*0316*/ 	.byte	0x3f
	.zero		1


	//   ....[41]....
        /*0318*/ 	.word	0x00006440
        /*031c*/ 	.word	0x00000008
        /*0320*/ 	.word	0x00000000
        /*0324*/ 	.short	0x010a
        /*0326*/ 	.byte	0x3f
	.zero		1


	//   ....[42]....
        /*0328*/ 	.word	0x00006490
        /*032c*/ 	.word	0x00000009
        /*0330*/ 	.word	0x00000000
        /*0334*/ 	.short	0x010a
        /*0336*/ 	.byte	0x3f
	.zero		1


	//   ....[43]....
        /*0338*/ 	.word	0x000064e0
        /*033c*/ 	.word	0x00000008
        /*0340*/ 	.word	0x00000000
        /*0344*/ 	.short	0x010a
        /*0346*/ 	.byte	0x3f
	.zero		1


	//   ....[44]....
        /*0348*/ 	.word	0x00006530
        /*034c*/ 	.word	0x00000009
        /*0350*/ 	.word	0x00000000
        /*0354*/ 	.short	0x010a
        /*0356*/ 	.byte	0x3f
	.zero		1


	//   ....[45]....
        /*0358*/ 	.word	0x00006580
        /*035c*/ 	.word	0x00000008
        /*0360*/ 	.word	0x00000000
        /*0364*/ 	.short	0x010a
        /*0366*/ 	.byte	0x3f
	.zero		1


	//   ....[46]....
        /*0368*/ 	.word	0x000065d0
        /*036c*/ 	.word	0x00000009
        /*0370*/ 	.word	0x00000000
        /*0374*/ 	.short	0x010a
        /*0376*/ 	.byte	0x3f
	.zero		1


	//   ....[47]....
        /*0378*/ 	.word	0x00006620
        /*037c*/ 	.word	0x00000006
        /*0380*/ 	.word	0x00000000
        /*0384*/ 	.short	0x010a
        /*0386*/ 	.byte	0x3f
	.zero		1


	//----- nvinfo : EIATTR_NUM_MBARRIERS
	.align		4
.L_35:
        /*0388*/ 	.byte	0x03, 0x38
        /*038a*/ 	.short	0x0014


	//----- nvinfo : EIATTR_EXIT_INSTR_OFFSETS
	.align		4
        /*038c*/ 	.byte	0x04, 0x1c
        /*038e*/ 	.short	(.L_37 - .L_36)


	//   ....[0]....
.L_36:
        /*0390*/ 	.word	0x000009b0


	//   ....[1]....
        /*0394*/ 	.word	0x000011c0


	//   ....[2]....
        /*0398*/ 	.word	0x000049a0


	//   ....[3]....
        /*039c*/ 	.word	0x00004f00


	//   ....[4]....
        /*03a0*/ 	.word	0x000061f0


	//----- nvinfo : EIATTR_MAX_THREADS
	.align		4
.L_37:
        /*03a4*/ 	.byte	0x04, 0x05
        /*03a6*/ 	.short	(.L_39 - .L_38)
.L_38:
        /*03a8*/ 	.word	0x00000180
        /*03ac*/ 	.word	0x00000001
        /*03b0*/ 	.word	0x00000001


	//----- nvinfo : EIATTR_CRS_STACK_SIZE
	.align		4
.L_39:
        /*03b4*/ 	.byte	0x04, 0x1e
        /*03b6*/ 	.short	(.L_41 - .L_40)
.L_40:
        /*03b8*/ 	.word	0x00000000


	//----- nvinfo : EIATTR_CBANK_PARAM_SIZE
	.align		4
.L_41:
        /*03bc*/ 	.byte	0x03, 0x19
        /*03be*/ 	.short	0x0470


	//----- nvinfo : EIATTR_PARAM_CBANK
	.align		4
        /*03c0*/ 	.byte	0x04, 0x0a
        /*03c2*/ 	.short	(.L_43 - .L_42)
	.align		4
.L_42:
        /*03c4*/ 	.word	index@(.nv.constant0._ZN7cutlass13device_kernelINS_4gemm6kernel13GemmUniversalIN4cute5tupleIJiiiiEEENS1_10collective13CollectiveMmaINS1_34MainloopSm90TmaGmmaWarpSpecializedILi9ENS5_IJNS4_1CILi1EEENSA_ILi4EEESB_EEENS1_35KernelTmaWarpSpecializedCooperativeEEENS5_IJNSA_ILi128EEENSA_ILi64EEESH_EEENS_6half_tENS5_IJlSB_lEEESJ_SK_NS4_8TiledMMAINS4_8MMA_AtomIJNS4_4SM904GMMA25MMA_64x64x16_F32F16F16_SSILNSO_5MajorE0ELSQ_0ELNSO_7ScaleInE1ELSR_1EEEEEENS4_6LayoutINS5_IJNSA_ILi2EEESB_SB_EEENS5_IJSB_NSA_ILi0EEESX_EEEEENS5_IJNS4_10UnderscoreES10_S10_EEEEENS4_23SM90_TMA_LOAD_MULTICASTENS4_14ComposedLayoutINS4_7SwizzleILi3ELi4ELi3EEENS4_18smem_ptr_flag_bitsILi16EEENSU_INS5_IJNSA_ILi8EEESH_EEENS5_IJSH_SB_EEEEEEEvNS4_8identityENS4_13SM90_TMA_LOADES1D_vS1E_EENS_8epilogue10collective6detail29Sm90TmaWarpSpecializedAdapterINS1I_15DefaultEpilogueISJ_SK_SK_NS1H_6thread17LinearCombinationISJ_Li1EffLNS1M_9ScaleType4KindE0ELNS_15FloatRoundStyleE2ESJ_EENS1_15EpilogueDefaultEEEEEvvEEEEvNT_6ParamsE)
        /*03c8*/ 	.short	0x0210
        /*03ca*/ 	.short	0x0470


	//----- nvinfo : EIATTR_SW_WAR
	.align		4
.L_43:
        /*03cc*/ 	.byte	0x04, 0x36
        /*03ce*/ 	.short	(.L_45 - .L_44)
.L_44:
        /*03d0*/ 	.word	0x00000008
.L_45:


//--------------------- .nv.callgraph             --------------------------
	.section	.nv.callgraph,"",@"SHT_CUDA_CALLGRAPH"
	.align	4
	.sectionentsize	8
	.align		4
        /*0000*/ 	.word	0x00000000
	.align		4
        /*0004*/ 	.word	0xffffffff
	.align		4
        /*0008*/ 	.word	index@(_ZN7cutlass13device_kernelINS_4gemm6kernel13GemmUniversalIN4cute5tupleIJiiiiEEENS1_10collective13CollectiveMmaINS1_34MainloopSm90TmaGmmaWarpSpecializedILi9ENS5_IJNS4_1CILi1EEENSA_ILi4EEESB_EEENS1_35KernelTmaWarpSpecializedCooperativeEEENS5_IJNSA_ILi128EEENSA_ILi64EEESH_EEENS_6half_tENS5_IJlSB_lEEESJ_SK_NS4_8TiledMMAINS4_8MMA_AtomIJNS4_4SM904GMMA25MMA_64x64x16_F32F16F16_SSILNSO_5MajorE0ELSQ_0ELNSO_7ScaleInE1ELSR_1EEEEEENS4_6LayoutINS5_IJNSA_ILi2EEESB_SB_EEENS5_IJSB_NSA_ILi0EEESX_EEEEENS5_IJNS4_10UnderscoreES10_S10_EEEEENS4_23SM90_TMA_LOAD_MULTICASTENS4_14ComposedLayoutINS4_7SwizzleILi3ELi4ELi3EEENS4_18smem_ptr_flag_bitsILi16EEENSU_INS5_IJNSA_ILi8EEESH_EEENS5_IJSH_SB_EEEEEEEvNS4_8identityENS4_13SM90_TMA_LOADES1D_vS1E_EENS_8epilogue10collective6detail29Sm90TmaWarpSpecializedAdapterINS1I_15DefaultEpilogueISJ_SK_SK_NS1H_6thread17LinearCombinationISJ_Li1EffLNS1M_9ScaleType4KindE0ELNS_15FloatRoundStyleE2ESJ_EENS1_15EpilogueDefaultEEEEEvvEEEEvNT_6ParamsE)
	.align		4
        /*000c*/ 	.word	index@(__assertfail)
	.align		4
        /*0010*/ 	.word	0x00000000
	.align		4
        /*0014*/ 	.word	0xfffffffe
	.align		4
        /*0018*/ 	.word	0x00000000
	.align		4
        /*001c*/ 	.word	0xfffffffd
	.align		4
        /*0020*/ 	.word	0x00000000
	.align		4
        /*0024*/ 	.word	0xfffffffc


//--------------------- .nv.constant4             --------------------------
	.section	.nv.constant4,"a",@progbits
	.align	8
	.align		8
.nv.constant4:
        /*0000*/ 	.dword	__assertfail
	.align		8
        /*0008*/ 	.dword	__unnamed_1
	.align		8
        /*0010*/ 	.dword	_ZN40_INTERNAL_60ff63e5_4_k_cu_f287d9a7_291544cuda3std3__45__cpo5beginE
	.align		8
        /*0018*/ 	.dword	_ZN40_INTERNAL_60ff63e5_4_k_cu_f287d9a7_291544cuda3std3__45__cpo3endE
	.align		8
        /*0020*/ 	.dword	_ZN40_INTERNAL_60ff63e5_4_k_cu_f287d9a7_291544cuda3std3__45__cpo6cbeginE
	.align		8
        /*0028*/ 	.dword	_ZN40_INTERNAL_60ff63e5_4_k_cu_f287d9a7_291544cuda3std3__45__cpo4cendE
	.align		8
        /*0030*/ 	.dword	_ZN40_INTERNAL_60ff63e5_4_k_cu_f287d9a7_291544cuda3std3__442_GLOBAL__N__60ff63e5_4_k_cu_f287d9a7_291546ignoreE
	.align		8
        /*0038*/ 	.dword	_ZN40_INTERNAL_60ff63e5_4_k_cu_f287d9a7_291544cuda3std3__419piecewise_constructE
	.align		8
        /*0040*/ 	.dword	_ZN40_INTERNAL_60ff63e5_4_k_cu_f287d9a7_291544cuda3std3__48in_placeE
	.align		8
        /*0048*/ 	.dword	_ZN40_INTERNAL_60ff63e5_4_k_cu_f287d9a7_291544cuda3std6ranges3__45__cpo4swapE
	.align		8
        /*0050*/ 	.dword	_ZN40_INTERNAL_60ff63e5_4_k_cu_f287d9a7_291544cuda3std6ranges3__45__cpo9iter_moveE
	.align		8
        /*0058*/ 	.dword	_ZN40_INTERNAL_60ff63e5_4_k_cu_f287d9a7_291544cute7productE
	.align		8
        /*0060*/ 	.dword	_ZN40_INTERNAL_60ff63e5_4_k_cu_f287d9a7_291544cute1_E
	.align		8
        /*0068*/ 	.dword	$str$22
	.align		8
        /*0070*/ 	.dword	$str$23


//--------------------- .text._ZN7cutlass13device_kernelINS_4gemm6kernel13GemmUniversalIN4cute5tupleIJiiiiEEENS1_10collective13CollectiveMmaINS1_34MainloopSm90TmaGmmaWarpSpecializedILi9ENS5_IJNS4_1CILi1EEENSA_ILi4EEESB_EEENS1_35KernelTmaWarpSpecializedCooperativeEEENS5_IJNSA_ILi128EEENSA_ILi64EEESH_EEENS_6half_tENS5_IJlSB_lEEESJ_SK_NS4_8TiledMMAINS4_8MMA_AtomIJNS4_4SM904GMMA25MMA_64x64x16_F32F16F16_SSILNSO_5MajorE0ELSQ_0ELNSO_7ScaleInE1ELSR_1EEEEEENS4_6LayoutINS5_IJNSA_ILi2EEESB_SB_EEENS5_IJSB_NSA_ILi0EEESX_EEEEENS5_IJNS4_10UnderscoreES10_S10_EEEEENS4_23SM90_TMA_LOAD_MULTICASTENS4_14ComposedLayoutINS4_7SwizzleILi3ELi4ELi3EEENS4_18smem_ptr_flag_bitsILi16EEENSU_INS5_IJNSA_ILi8EEESH_EEENS5_IJSH_SB_EEEEEEEvNS4_8identityENS4_13SM90_TMA_LOADES1D_vS1E_EENS_8epilogue10collective6detail29Sm90TmaWarpSpecializedAdapterINS1I_15DefaultEpilogueISJ_SK_SK_NS1H_6thread17LinearCombinationISJ_Li1EffLNS1M_9ScaleType4KindE0ELNS_15FloatRoundStyleE2ESJ_EENS1_15EpilogueDefaultEEEEEvvEEEEvNT_6ParamsE --------------------------
	.section	.text._ZN7cutlass13device_kernelINS_4gemm6kernel13GemmUniversalIN4cute5tupleIJiiiiEEENS1_10collective13CollectiveMmaINS1_34MainloopSm90TmaGmmaWarpSpecializedILi9ENS5_IJNS4_1CILi1EEENSA_ILi4EEESB_EEENS1_35KernelTmaWarpSpecializedCooperativeEEENS5_IJNSA_ILi128EEENSA_ILi64EEESH_EEENS_6half_tENS5_IJlSB_lEEESJ_SK_NS4_8TiledMMAINS4_8MMA_AtomIJNS4_4SM904GMMA25MMA_64x64x16_F32F16F16_SSILNSO_5MajorE0ELSQ_0ELNSO_7ScaleInE1ELSR_1EEEEEENS4_6LayoutINS5_IJNSA_ILi2EEESB_SB_EEENS5_IJSB_NSA_ILi0EEESX_EEEEENS5_IJNS4_10UnderscoreES10_S10_EEEEENS4_23SM90_TMA_LOAD_MULTICASTENS4_14ComposedLayoutINS4_7SwizzleILi3ELi4ELi3EEENS4_18smem_ptr_flag_bitsILi16EEENSU_INS5_IJNSA_ILi8EEESH_EEENS5_IJSH_SB_EEEEEEEvNS4_8identityENS4_13SM90_TMA_LOADES1D_vS1E_EENS_8epilogue10collective6detail29Sm90TmaWarpSpecializedAdapterINS1I_15DefaultEpilogueISJ_SK_SK_NS1H_6thread17LinearCombinationISJ_Li1EffLNS1M_9ScaleType4KindE0ELNS_15FloatRoundStyleE2ESJ_EENS1_15EpilogueDefaultEEEEEvvEEEEvNT_6ParamsE,"ax",@progbits
	.align	128
.text._ZN7cutlass13device_kernelINS_4gemm6kernel13GemmUniversalIN4cute5tupleIJiiiiEEENS1_10collective13CollectiveMmaINS1_34MainloopSm90TmaGmmaWarpSpecializedILi9ENS5_IJNS4_1CILi1EEENSA_ILi4EEESB_EEENS1_35KernelTmaWarpSpecializedCooperativeEEENS5_IJNSA_ILi128EEENSA_ILi64EEESH_EEENS_6half_tENS5_IJlSB_lEEESJ_SK_NS4_8TiledMMAINS4_8MMA_AtomIJNS4_4SM904GMMA25MMA_64x64x16_F32F16F16_SSILNSO_5MajorE0ELSQ_0ELNSO_7ScaleInE1ELSR_1EEEEEENS4_6LayoutINS5_IJNSA_ILi2EEESB_SB_EEENS5_IJSB_NSA_ILi0EEESX_EEEEENS5_IJNS4_10UnderscoreES10_S10_EEEEENS4_23SM90_TMA_LOAD_MULTICASTENS4_14ComposedLayoutINS4_7SwizzleILi3ELi4ELi3EEENS4_18smem_ptr_flag_bitsILi16EEENSU_INS5_IJNSA_ILi8EEESH_EEENS5_IJSH_SB_EEEEEEEvNS4_8identityENS4_13SM90_TMA_LOADES1D_vS1E_EENS_8epilogue10collective6detail29Sm90TmaWarpSpecializedAdapterINS1I_15DefaultEpilogueISJ_SK_SK_NS1H_6thread17LinearCombinationISJ_Li1EffLNS1M_9ScaleType4KindE0ELNS_15FloatRoundStyleE2ESJ_EENS1_15EpilogueDefaultEEEEEvvEEEEvNT_6ParamsE:
        .type           _ZN7cutlass13device_kernelINS_4gemm6kernel13GemmUniversalIN4cute5tupleIJiiiiEEENS1_10collective13CollectiveMmaINS1_34MainloopSm90TmaGmmaWarpSpecializedILi9ENS5_IJNS4_1CILi1EEENSA_ILi4EEESB_EEENS1_35KernelTmaWarpSpecializedCooperativeEEENS5_IJNSA_ILi128EEENSA_ILi64EEESH_EEENS_6half_tENS5_IJlSB_lEEESJ_SK_NS4_8TiledMMAINS4_8MMA_AtomIJNS4_4SM904GMMA25MMA_64x64x16_F32F16F16_SSILNSO_5MajorE0ELSQ_0ELNSO_7ScaleInE1ELSR_1EEEEEENS4_6LayoutINS5_IJNSA_ILi2EEESB_SB_EEENS5_IJSB_NSA_ILi0EEESX_EEEEENS5_IJNS4_10UnderscoreES10_S10_EEEEENS4_23SM90_TMA_LOAD_MULTICASTENS4_14ComposedLayoutINS4_7SwizzleILi3ELi4ELi3EEENS4_18smem_ptr_flag_bitsILi16EEENSU_INS5_IJNSA_ILi8EEESH_EEENS5_IJSH_SB_EEEEEEEvNS4_8identityENS4_13SM90_TMA_LOADES1D_vS1E_EENS_8epilogue10collective6detail29Sm90TmaWarpSpecializedAdapterINS1I_15DefaultEpilogueISJ_SK_SK_NS1H_6thread17LinearCombinationISJ_Li1EffLNS1M_9ScaleType4KindE0ELNS_15FloatRoundStyleE2ESJ_EENS1_15EpilogueDefaultEEEEEvvEEEEvNT_6ParamsE,@function
        .size           _ZN7cutlass13device_kernelINS_4gemm6kernel13GemmUniversalIN4cute5tupleIJiiiiEEENS1_10collective13CollectiveMmaINS1_34MainloopSm90TmaGmmaWarpSpecializedILi9ENS5_IJNS4_1CILi1EEENSA_ILi4EEESB_EEENS1_35KernelTmaWarpSpecializedCooperativeEEENS5_IJNSA_ILi128EEENSA_ILi64EEESH_EEENS_6half_tENS5_IJlSB_lEEESJ_SK_NS4_8TiledMMAINS4_8MMA_AtomIJNS4_4SM904GMMA25MMA_64x64x16_F32F16F16_SSILNSO_5MajorE0ELSQ_0ELNSO_7ScaleInE1ELSR_1EEEEEENS4_6LayoutINS5_IJNSA_ILi2EEESB_SB_EEENS5_IJSB_NSA_ILi0EEESX_EEEEENS5_IJNS4_10UnderscoreES10_S10_EEEEENS4_23SM90_TMA_LOAD_MULTICASTENS4_14ComposedLayoutINS4_7SwizzleILi3ELi4ELi3EEENS4_18smem_ptr_flag_bitsILi16EEENSU_INS5_IJNSA_ILi8EEESH_EEENS5_IJSH_SB_EEEEEEEvNS4_8identityENS4_13SM90_TMA_LOADES1D_vS1E_EENS_8epilogue10collective6detail29Sm90TmaWarpSpecializedAdapterINS1I_15DefaultEpilogueISJ_SK_SK_NS1H_6thread17LinearCombinationISJ_Li1EffLNS1M_9ScaleType4KindE0ELNS_15FloatRoundStyleE2ESJ_EENS1_15EpilogueDefaultEEEEEvvEEEEvNT_6ParamsE,(.L_x_146 - _ZN7cutlass13device_kernelINS_4gemm6kernel13GemmUniversalIN4cute5tupleIJiiiiEEENS1_10collective13CollectiveMmaINS1_34MainloopSm90TmaGmmaWarpSpecializedILi9ENS5_IJNS4_1CILi1EEENSA_ILi4EEESB_EEENS1_35KernelTmaWarpSpecializedCooperativeEEENS5_IJNSA_ILi128EEENSA_ILi64EEESH_EEENS_6half_tENS5_IJlSB_lEEESJ_SK_NS4_8TiledMMAINS4_8MMA_AtomIJNS4_4SM904GMMA25MMA_64x64x16_F32F16F16_SSILNSO_5MajorE0ELSQ_0ELNSO_7ScaleInE1ELSR_1EEEEEENS4_6LayoutINS5_IJNSA_ILi2EEESB_SB_EEENS5_IJSB_NSA_ILi0EEESX_EEEEENS5_IJNS4_10UnderscoreES10_S10_EEEEENS4_23SM90_TMA_LOAD_MULTICASTENS4_14ComposedLayoutINS4_7SwizzleILi3ELi4ELi3EEENS4_18smem_ptr_flag_bitsILi16EEENSU_INS5_IJNSA_ILi8EEESH_EEENS5_IJSH_SB_EEEEEEEvNS4_8identityENS4_13SM90_TMA_LOADES1D_vS1E_EENS_8epilogue10collective6detail29Sm90TmaWarpSpecializedAdapterINS1I_15DefaultEpilogueISJ_SK_SK_NS1H_6thread17LinearCombinationISJ_Li1EffLNS1M_9ScaleType4KindE0ELNS_15FloatRoundStyleE2ESJ_EENS1_15EpilogueDefaultEEEEEvvEEEEvNT_6ParamsE)
        .other          _ZN7cutlass13device_kernelINS_4gemm6kernel13GemmUniversalIN4cute5tupleIJiiiiEEENS1_10collective13CollectiveMmaINS1_34MainloopSm90TmaGmmaWarpSpecializedILi9ENS5_IJNS4_1CILi1EEENSA_ILi4EEESB_EEENS1_35KernelTmaWarpSpecializedCooperativeEEENS5_IJNSA_ILi128EEENSA_ILi64EEESH_EEENS_6half_tENS5_IJlSB_lEEESJ_SK_NS4_8TiledMMAINS4_8MMA_AtomIJNS4_4SM904GMMA25MMA_64x64x16_F32F16F16_SSILNSO_5MajorE0ELSQ_0ELNSO_7ScaleInE1ELSR_1EEEEEENS4_6LayoutINS5_IJNSA_ILi2EEESB_SB_EEENS5_IJSB_NSA_ILi0EEESX_EEEEENS5_IJNS4_10UnderscoreES10_S10_EEEEENS4_23SM90_TMA_LOAD_MULTICASTENS4_14ComposedLayoutINS4_7SwizzleILi3ELi4ELi3EEENS4_18smem_ptr_flag_bitsILi16EEENSU_INS5_IJNSA_ILi8EEESH_EEENS5_IJSH_SB_EEEEEEEvNS4_8identityENS4_13SM90_TMA_LOADES1D_vS1E_EENS_8epilogue10collective6detail29Sm90TmaWarpSpecializedAdapterINS1I_15DefaultEpilogueISJ_SK_SK_NS1H_6thread17LinearCombinationISJ_Li1EffLNS1M_9ScaleType4KindE0ELNS_15FloatRoundStyleE2ESJ_EENS1_15EpilogueDefaultEEEEEvvEEEEvNT_6ParamsE,@"STO_CUDA_ENTRY STV_DEFAULT"
_ZN7cutlass13device_kernelINS_4gemm6kernel13GemmUniversalIN4cute5tupleIJiiiiEEENS1_10collective13CollectiveMmaINS1_34MainloopSm90TmaGmmaWarpSpecializedILi9ENS5_IJNS4_1CILi1EEENSA_ILi4EEESB_EEENS1_35KernelTmaWarpSpecializedCooperativeEEENS5_IJNSA_ILi128EEENSA_ILi64EEESH_EEENS_6half_tENS5_IJlSB_lEEESJ_SK_NS4_8TiledMMAINS4_8MMA_AtomIJNS4_4SM904GMMA25MMA_64x64x16_F32F16F16_SSILNSO_5MajorE0ELSQ_0ELNSO_7ScaleInE1ELSR_1EEEEEENS4_6LayoutINS5_IJNSA_ILi2EEESB_SB_EEENS5_IJSB_NSA_ILi0EEESX_EEEEENS5_IJNS4_10UnderscoreES10_S10_EEEEENS4_23SM90_TMA_LOAD_MULTICASTENS4_14ComposedLayoutINS4_7SwizzleILi3ELi4ELi3EEENS4_18smem_ptr_flag_bitsILi16EEENSU_INS5_IJNSA_ILi8EEESH_EEENS5_IJSH_SB_EEEEEEEvNS4_8identityENS4_13SM90_TMA_LOADES1D_vS1E_EENS_8epilogue10collective6detail29Sm90TmaWarpSpecializedAdapterINS1I_15DefaultEpilogueISJ_SK_SK_NS1H_6thread17LinearCombinationISJ_Li1EffLNS1M_9ScaleType4KindE0ELNS_15FloatRoundStyleE2ESJ_EENS1_15EpilogueDefaultEEEEEvvEEEEvNT_6ParamsE:
[----:B------:R-:W0:Y:S01]  /*0000*/  LDC R1, c[0x0][0x28] ;  /* 0x00000a00ff017b82 */ /* 0x000e220000000800 */
[----:B------:R-:W1:Y:S01]  /*0010*/  S2R R18, SR_TID.X ;  /* 0x0000000000127919 */ /* 0x000e620000002100 */
[----:B------:R-:W-:Y:S01]  /*0020*/  ELECT P0, URZ, PT ;  /* 0x00000000003f782f */ /* 0x000fe20003800000 */
[----:B------:R-:W-:Y:S01]  /*0030*/  BSSY B0, `(.L_x_0) ;  /* 0x000000f000007945 */ /* 0x000fe20003800000 */
[--C-:B-1----:R-:W-:Y:S02]  /*0040*/  SHF.R.U32.HI R0, RZ, 0x5, R18.reuse ;  /* 0x00000005ff007819 */ /* 0x102fe40000011612 */
[----:B------:R-:W-:-:S03]  /*0050*/  SHF.R.U32.HI R3, RZ, 0x7, R18 ;  /* 0x00000007ff037819 */ /* 0x000fc60000011612 */
[----:B------:R-:W1:Y:S04]  /*0060*/  SHFL.IDX PT, R2, R0, RZ, 0x1f ;  /* 0x00001fff00027589 */ /* 0x000e6800000e0000 */
[----:B------:R2:W3:Y:S01]  /*0070*/  SHFL.IDX PT, R5, R3, RZ, 0x1f ;  /* 0x00001fff03057589 */ /* 0x0004e200000e0000 */
[----:B-1----:R-:W-:-:S13]  /*0080*/  ISETP.NE.OR P0, PT, R2, RZ, !P0 ;  /* 0x000000ff0200720c */ /* 0x002fda0004705670 */
[----:B0-23--:R-:W-:Y:S05]  /*0090*/  @P0 BRA `(.L_x_1) ;  /* 0x0000000000200947 */ /* 0x00dfea0003800000 */
[----:B------:R-:W-:Y:S02]  /*00a0*/  ULDC.64 UR4, c[0x0][0x198] ;  /* 0x0000660000047ab9 */ /* 0x000fe40000000a00 */
[----:B------:R-:W-:Y:S02]  /*00b0*/  UIADD3 UR6, UP0, UR4, 0xf0, URZ ;  /* 0x000000f004067890 */ /* 0x000fe4000ff1e03f */
[----:B------:R-:W-:Y:S02]  /*00c0*/  UIADD3 UR4, UP1, UR4, 0x1f0, URZ ;  /* 0x000001f004047890 */ /* 0x000fe4000ff3e03f */
[----:B------:R-:W-:Y:S02]  /*00d0*/  UIADD3.X UR7, URZ, UR5, URZ, UP0, !UPT ;  /* 0x000000053f077290 */ /* 0x000fe400087fe43f */
[----:B------:R-:W-:-:S07]  /*00e0*/  UIADD3.X UR5, URZ, UR5, URZ, UP1, !UPT ;  /* 0x000000053f057290 */ /* 0x000fce0008ffe43f */
[----:B------:R0:W-:Y:S02]  /*00f0*/  UTMACCTL.PF [UR6] ;  /* 0x00000000060079b9 */ /* 0x0001e40008040000 */
[----:B------:R0:W-:Y:S02]  /*0100*/  UTMACCTL.PF [UR4] ;  /* 0x00000000040079b9 */ /* 0x0001e40008040000 */
[----:B0-----:R-:W-:Y:S01]  /*0110*/  NOP ;  /* 0x0000000000007918 */ /* 0x001fe20000000000 */
.L_x_1:
[----:B------:R-:W-:Y:S05]  /*0120*/  BSYNC B0 ;  /* 0x0000000000007941 */ /* 0x000fea0003800000 */
.L_x_0:
[----:B------:R-:W0:Y:S02]  /*0130*/  SHFL.IDX PT, R3, R0, RZ, 0x1f ;  /* 0x00001fff00037589 */ /* 0x000e2400000e0000 */
[----:B0-----:R-:W-:-:S13]  /*0140*/  ISETP.NE.AND P0, PT, R3, RZ, PT ;  /* 0x000000ff0300720c */ /* 0x001fda0003f05270 */
[----:B------:R-:W-:Y:S05]  /*0150*/  @P0 BRA `(.L_x_2) ;  /* 0x00000000008c0947 */ /* 0x000fea0003800000 */
[----:B------:R-:W-:Y:S01]  /*0160*/  ELECT P0, URZ, PT ;  /* 0x00000000003f782f */ /* 0x000fe20003800000 */
[----:B------:R-:W-:-:S12]  /*0170*/  BSSY B0, `(.L_x_2) ;  /* 0x0000021000007945 */ /* 0x000fd80003800000 */
[----:B------:R-:W-:Y:S05]  /*0180*/  @!P0 BRA `(.L_x_3) ;  /* 0x00000000007c8947 */ /* 0x000fea0003800000 */
[----:B------:R-:W0:Y:S01]  /*0190*/  S2UR UR8, SR_CgaCtaId ;  /* 0x00000000000879c3 */ /* 0x000e220000008800 */
[----:B------:R-:W-:Y:S01]  /*01a0*/  UMOV UR4, 0x400 ;  /* 0x0000040000047882 */ /* 0x000fe20000000000 */
[----:B------:R-:W-:Y:S01]  /*01b0*/  UMOV UR5, 0x1 ;  /* 0x0000000100057882 */ /* 0x000fe20000000000 */
[----:B------:R-:W-:Y:S02]  /*01c0*/  UMOV UR6, 0x8 ;  /* 0x0000000800067882 */ /* 0x000fe40000000000 */
[----:B------:R-:W-:-:S04]  /*01d0*/  UIADD3 UR6, -UR6, 0x100000, URZ ;  /* 0x0010000006067890 */ /* 0x000fc8000fffe13f */
[----:B------:R-:W-:Y:S02]  /*01e0*/  USHF.L.U32 UR7, UR6, 0xb, URZ ;  /* 0x0000000b06077899 */ /* 0x000fe4000800063f */
[----:B------:R-:W-:Y:S02]  /*01f0*/  USHF.L.U32 UR6, UR6, 0x1, URZ ;  /* 0x0000000106067899 */ /* 0x000fe4000800063f */
[----:B0-----:R-:W-:Y:S02]  /*0200*/  ULEA UR8, UR8, UR4, 0x18 ;  /* 0x0000000408087291 */ /* 0x001fe4000f8ec03f */
[----:B------:R-:W-:-:S04]  /*0210*/  UIADD3 UR4, -UR5, 0x100000, URZ ;  /* 0x0010000005047890 */ /* 0x000fc8000fffe13f */
[----:B------:R-:W-:Y:S02]  /*0220*/  USHF.L.U32 UR5, UR4, 0xb, URZ ;  /* 0x0000000b04057899 */ /* 0x000fe4000800063f */
[----:B------:R-:W-:Y:S01]  /*0230*/  USHF.L.U32 UR4, UR4, 0x1, URZ ;  /* 0x0000000104047899 */ /* 0x000fe2000800063f */
[----:B------:R-:W0:Y:S11]  /*0240*/  FENCE.VIEW.ASYNC.S ;  /* 0x00000000000073c6 */ /* 0x000e360000000000 */
[----:B0-----:R0:W1:Y:S01]  /*0250*/  SYNCS.EXCH.64 URZ, [UR8], UR4 ;  /* 0x00000004083f75b2 */ /* 0x0010620008000100 */
[----:B------:R0:W2:Y:S01]  /*0260*/  SYNCS.EXCH.64 URZ, [UR8+0x48], UR6 ;  /* 0x00004806083f75b2 */ /* 0x0000a20008000100 */
[----:B------:R0:W3:Y:S01]  /*0270*/  SYNCS.EXCH.64 URZ, [UR8+0x8], UR4 ;  /* 0x00000804083f75b2 */ /* 0x0000e20008000100 */
[----:B------:R0:W4:Y:S01]  /*0280*/  SYNCS.EXCH.64 URZ, [UR8+0x50], UR6 ;  /* 0x00005006083f75b2 */ /* 0x0001220008000100 */
[----:B------:R0:W0:Y:S01]  /*0290*/  SYNCS.EXCH.64 URZ, [UR8+0x10], UR4 ;  /* 0x00001004083f75b2 */ /* 0x0000220008000100 */
        /* <DEDUP_REMOVED lines=13> */
[----:B------:R-:W-:Y:S01]  /*0370*/  NOP ;  /* 0x0000000000007918 */ /* 0x000fe20000000000 */
.L_x_3:
[----:B0-----:R-:W-:Y:S05]  /*0380*/  BSYNC B0 ;  /* 0x0000000000007941 */ /* 0x001fea0003800000 */
.L_x_2:
[----:B------:R-:W0:Y:S01]  /*0390*/  SHFL.IDX PT, R0, R0, RZ, 0x1f ;  /* 0x00001fff00007589 */ /* 0x000e2200000e0000 */
[----:B------:R-:W-:Y:S01]  /*03a0*/  SHF.R.S32.HI R7, RZ, 0x1f, R18 ;  /* 0x0000001fff077819 */ /* 0x000fe20000011412 */
[----:B------:R-:W5:Y:S01]  /*03b0*/  S2UR UR8, SR_CTAID.X ;  /* 0x00000000000879c3 */ /* 0x000f620000002500 */
[----:B------:R-:W-:Y:S01]  /*03c0*/  ELECT P0, URZ, PT ;  /* 0x00000000003f782f */ /* 0x000fe20003800000 */
[----:B------:R-:W1:Y:S01]  /*03d0*/  S2R R4, SR_CTAID.Y ;  /* 0x0000000000047919 */ /* 0x000e620000002600 */
[----:B------:R-:W-:Y:S01]  /*03e0*/  LEA.HI R7, R7, R18, RZ, 0x7 ;  /* 0x0000001207077211 */ /* 0x000fe200078f38ff */
[----:B------:R-:W-:Y:S01]  /*03f0*/  ULDC UR4, c[0x0][0x154] ;  /* 0x0000550000047ab9 */ /* 0x000fe20000000800 */
[----:B------:R-:W-:Y:S01]  /*0400*/  SHF.R.S32.HI R8, RZ, 0x1f, R3 ;  /* 0x0000001fff087819 */ /* 0x000fe20000011403 */
[----:B------:R-:W-:Y:S01]  /*0410*/  NOP ;  /* 0x0000000000007918 */ /* 0x000fe20000000000 */
[----:B------:R-:W-:Y:S01]  /*0420*/  LOP3.LUT R7, R7, 0xffffff80, RZ, 0xc0, !PT ;  /* 0xffffff8007077812 */ /* 0x000fe200078ec0ff */
[----:B------:R-:W2:Y:S01]  /*0430*/  LDC R12, c[0x0][0x140] ;  /* 0x00005000ff0c7b82 */ /* 0x000ea20000000800 */
[----:B------:R-:W-:Y:S01]  /*0440*/  LEA.HI R8, R8, R3, RZ, 0x2 ;  /* 0x0000000308087211 */ /* 0x000fe200078f10ff */
[----:B------:R-:W-:-:S02]  /*0450*/  NOP ;  /* 0x0000000000007918 */ /* 0x000fc40000000000 */
[----:B------:R-:W-:Y:S01]  /*0460*/  IMAD.IADD R6, R18, 0x1, -R7 ;  /* 0x0000000112067824 */ /* 0x000fe200078e0a07 */
[----:B------:R-:W-:-:S03]  /*0470*/  LOP3.LUT R8, R8, 0x3ffffffc, RZ, 0xc0, !PT ;  /* 0x3ffffffc08087812 */ /* 0x000fc600078ec0ff */
[----:B------:R-:W3:Y:S01]  /*0480*/  LDC R10, c[0x0][0x144] ;  /* 0x00005100ff0a7b82 */ /* 0x000ee20000000800 */
[----:B------:R-:W-:Y:S02]  /*0490*/  SHF.R.S32.HI R7, RZ, 0x1f, R6 ;  /* 0x0000001fff077819 */ /* 0x000fe40000011406 */
[----:B------:R-:W-:Y:S02]  /*04a0*/  LOP3.LUT P2, RZ, R6, 0x7, RZ, 0xc0, !PT ;  /* 0x0000000706ff7812 */ /* 0x000fe4000784c0ff */
[----:B------:R-:W-:Y:S01]  /*04b0*/  LEA.HI R7, R7, R6, RZ, 0x3 ;  /* 0x0000000607077211 */ /* 0x000fe200078f18ff */
[----:B------:R-:W-:Y:S01]  /*04c0*/  VIADD R6, R5, 0xffffffff ;  /* 0xffffffff05067836 */ /* 0x000fe20000000000 */
[----:B0-----:R-:W-:Y:S02]  /*04d0*/  ISETP.NE.OR P0, PT, R0, RZ, !P0 ;  /* 0x000000ff0000720c */ /* 0x001fe40004705670 */
[--C-:B------:R-:W-:Y:S02]  /*04e0*/  SHF.R.S32.HI R0, RZ, 0x3, R7.reuse ;  /* 0x00000003ff007819 */ /* 0x100fe40000011407 */
[----:B------:R-:W-:-:S02]  /*04f0*/  SHF.R.S32.HI R7, RZ, 0x1f, R7 ;  /* 0x0000001fff077819 */ /* 0x000fc40000011407 */
[----:B------:R-:W-:Y:S02]  /*0500*/  ISETP.GE.U32.AND P5, PT, R6, 0x2, PT ;  /* 0x000000020600780c */ /* 0x000fe40003fa6070 */
[----:B------:R-:W-:Y:S02]  /*0510*/  LEA.HI R7, R7, R0, RZ, 0x2 ;  /* 0x0000000007077211 */ /* 0x000fe400078f10ff */
[----:B--2---:R-:W-:Y:S02]  /*0520*/  ISETP.EQ.U32.AND P3, PT, R12, 0x1, PT ;  /* 0x000000010c00780c */ /* 0x004fe40003f62070 */
[----:B-1----:R-:W-:Y:S01]  /*0530*/  I2FP.F32.U32 R9, R4 ;  /* 0x0000000400097245 */ /* 0x002fe20000201000 */
[----:B------:R-:W-:Y:S01]  /*0540*/  VOTEU.ALL UP0, P0 ;  /* 0x00000000003f7886 */ /* 0x000fe20000000000 */
[----:B------:R-:W-:Y:S01]  /*0550*/  LOP3.LUT R7, R7, 0xfffffffc, RZ, 0xc0, !PT ;  /* 0xfffffffc07077812 */ /* 0x000fe200078ec0ff */
[----:B------:R-:W-:Y:S02]  /*0560*/  VOTEU.ALL UP1, P0 ;  /* 0x00000000003f7886 */ /* 0x000fe40000020000 */
[----:B------:R-:W-:Y:S01]  /*0570*/  FMUL R11, R9, UR4 ;  /* 0x00000004090b7c20 */ /* 0x000fe20008400000 */
[----:B------:R-:W-:Y:S01]  /*0580*/  IMAD.IADD R9, R3, 0x1, -R8 ;  /* 0x0000000103097824 */ /* 0x000fe200078e0a08 */
[----:B-----5:R-:W-:Y:S01]  /*0590*/  I2FP.F32.U32 R8, UR8 ;  /* 0x0000000800087c45 */ /* 0x020fe20008201000 */
[----:B------:R-:W-:Y:S01]  /*05a0*/  IMAD.IADD R0, R0, 0x1, -R7 ;  /* 0x0000000100007824 */ /* 0x000fe200078e0a07 */
[----:B------:R-:W0:Y:S01]  /*05b0*/  @!UP0 S2UR UR7, SR_CgaCtaId ;  /* 0x00000000000789c3 */ /* 0x000e220000008800 */
[----:B------:R-:W-:Y:S01]  /*05c0*/  ULDC UR4, c[0x0][0x150] ;  /* 0x0000540000047ab9 */ /* 0x000fe20000000800 */
[----:B------:R-:W1:Y:S01]  /*05d0*/  F2I.U32.TRUNC.NTZ R11, R11 ;  /* 0x0000000b000b7305 */ /* 0x000e62000020f000 */
[----:B------:R-:W-:Y:S01]  /*05e0*/  FMUL R8, R8, UR4 ;  /* 0x0000000408087c20 */ /* 0x000fe20008400000 */
[----:B------:R-:W-:Y:S01]  /*05f0*/  SHF.R.S32.HI R3, RZ, 0x1f, R2 ;  /* 0x0000001fff037819 */ /* 0x000fe20000011402 */
[----:B------:R-:W-:Y:S01]  /*0600*/  IMAD R9, R9, 0x4, R0 ;  /* 0x0000000409097824 */ /* 0x000fe200078e0200 */
[----:B------:R-:W-:Y:S01]  /*0610*/  UMOV UR4, 0x20 ;  /* 0x0000002000047882 */ /* 0x000fe20000000000 */
[----:B------:R-:W-:Y:S01]  /*0620*/  @!UP0 UMOV UR6, 0x400 ;  /* 0x0000040000068882 */ /* 0x000fe20000000000 */
[----:B------:R-:W2:Y:S01]  /*0630*/  LDC R7, c[0x0][0x148] ;  /* 0x00005200ff077b82 */ /* 0x000ea20000000800 */
[----:B------:R-:W-:Y:S01]  /*0640*/  LEA.HI R3, R3, R2, RZ, 0x2 ;  /* 0x0000000203037211 */ /* 0x000fe200078f10ff */
[----:B------:R-:W5:Y:S01]  /*0650*/  F2I.U32.TRUNC.NTZ R8, R8 ;  /* 0x0000000800087305 */ /* 0x000f62000020f000 */
[----:B------:R-:W-:Y:S01]  /*0660*/  IMAD.SHL.U32 R22, R9, 0x4, RZ ;  /* 0x0000000409167824 */ /* 0x000fe200078e00ff */
[----:B------:R-:W-:-:S04]  /*0670*/  @!UP0 UIADD3 UR4, -UR4, 0x100000, URZ ;  /* 0x0010000004048890 */ /* 0x000fc8000fffe13f */
[----:B------:R-:W-:Y:S02]  /*0680*/  @!UP0 USHF.L.U32 UR5, UR4, 0xb, URZ ;  /* 0x0000000b04058899 */ /* 0x000fe4000800063f */
[----:B------:R-:W-:Y:S01]  /*0690*/  @!UP0 USHF.L.U32 UR4, UR4, 0x1, URZ ;  /* 0x0000000104048899 */ /* 0x000fe2000800063f */
[----:B------:R-:W-:Y:S02]  /*06a0*/  LOP3.LUT R3, R3, 0xfffffffc, RZ, 0xc0, !PT ;  /* 0xfffffffc03037812 */ /* 0x000fe400078ec0ff */
[----:B------:R-:W-:Y:S01]  /*06b0*/  LOP3.LUT R22, R9, 0xc, R22, 0x78, !PT ;  /* 0x0000000c09167812 */ /* 0x000fe200078e7816 */
[----:B-1----:R-:W-:Y:S02]  /*06c0*/  IMAD.MOV R21, RZ, RZ, -R11 ;  /* 0x000000ffff157224 */ /* 0x002fe400078e0a0b */
[----:B------:R-:W-:Y:S01]  /*06d0*/  IMAD.IADD R0, R2, 0x1, -R3 ;  /* 0x0000000102007824 */ /* 0x000fe200078e0a03 */
[----:B0-----:R-:W-:Y:S01]  /*06e0*/  @!UP0 ULEA UR6, UR7, UR6, 0x18 ;  /* 0x0000000607068291 */ /* 0x001fe2000f8ec03f */
[----:B-----5:R-:W-:-:S03]  /*06f0*/  IMAD.MOV R3, RZ, RZ, -R8 ;  /* 0x000000ffff037224 */ /* 0x020fc600078e0a08 */
[----:B------:R-:W-:Y:S01]  /*0700*/  ISETP.NE.AND P1, PT, R0, 0x3, PT ;  /* 0x000000030000780c */ /* 0x000fe20003f25270 */
[----:B------:R-:W-:Y:S01]  /*0710*/  VOTEU.ALL UP0, P0 ;  /* 0x00000000003f7886 */ /* 0x000fe20000000000 */
[----:B------:R-:W-:Y:S01]  /*0720*/  ISETP.LT.U32.AND P0, PT, R22, 0x4, !P2 ;  /* 0x000000041600780c */ /* 0x000fe20005701070 */
[----:B---3--:R-:W-:Y:S01]  /*0730*/  IMAD R3, R10, R3, UR8 ;  /* 0x000000080a037e24 */ /* 0x008fe2000f8e0203 */
[----:B------:R-:W-:Y:S01]  /*0740*/  ISETP.EQ.OR P1, PT, R0, RZ, !P1 ;  /* 0x000000ff0000720c */ /* 0x000fe20004f22670 */
[----:B--2---:R-:W-:Y:S01]  /*0750*/  IMAD R9, R7, R21, R4 ;  /* 0x0000001507097224 */ /* 0x004fe200078e0204 */
[C---:B------:R-:W-:Y:S02]  /*0760*/  ISETP.NE.AND P2, PT, R5.reuse, RZ, PT ;  /* 0x000000ff0500720c */ /* 0x040fe40003f45270 */
[----:B------:R-:W-:Y:S01]  /*0770*/  ISETP.EQ.AND P1, PT, R5, RZ, P1 ;  /* 0x000000ff0500720c */ /* 0x000fe20000f22270 */
[----:B------:R-:W0:Y:S02]  /*0780*/  FENCE.VIEW.ASYNC.S ;  /* 0x00000000000073c6 */ /* 0x000e240000000000 */
[----:B0-----:R0:W1:Y:S01]  /*0790*/  @!UP0 SYNCS.EXCH.64 URZ, [UR6+0xa0], UR4 ;  /* 0x0000a004063f85b2 */ /* 0x0010620008000100 */
[----:B------:R-:W-:-:S02]  /*07a0*/  ISETP.NE.AND P4, PT, R9, R22, PT ;  /* 0x000000160900720c */ /* 0x000fc40003f85270 */
[----:B------:R-:W-:Y:S02]  /*07b0*/  SEL R19, RZ, 0x1, !P1 ;  /* 0x00000001ff137807 */ /* 0x000fe40004800000 */
[----:B------:R-:W-:Y:S02]  /*07c0*/  ISETP.EQ.OR P4, PT, R3, RZ, !P4 ;  /* 0x000000ff0300720c */ /* 0x000fe40006782670 */
[----:B------:R-:W-:Y:S02]  /*07d0*/  SEL R19, R19, 0x2, P5 ;  /* 0x0000000213137807 */ /* 0x000fe40002800000 */
[----:B------:R-:W-:-:S04]  /*07e0*/  PLOP3.LUT P0, PT, P0, P4, PT, 0x80, 0x0 ;  /* 0x000000000000781c */ /* 0x000fc80000709070 */
[----:B------:R-:W-:Y:S01]  /*07f0*/  P2R R58, PR, RZ, 0x1 ;  /* 0x00000001ff3a7803 */ /* 0x000fe20000000000 */
[----:B------:R0:W2:Y:S01]  /*0800*/  @!UP1 SYNCS.EXCH.64 URZ, [UR6+0xa8], UR4 ;  /* 0x0000a804063f95b2 */ /* 0x0000a20008000100 */
[----:B------:R-:W-:Y:S01]  /*0810*/  NOP ;  /* 0x0000000000007918 */ /* 0x000fe20000000000 */
[----:B------:R-:W-:Y:S06]  /*0820*/  @!P3 BRA `(.L_x_4) ;  /* 0x000000000008b947 */ /* 0x000fec0003800000 */
[----:B-12-4-:R-:W-:Y:S01]  /*0830*/  UCGABAR_ARV ;  /* 0x00000000000079c7 */ /* 0x016fe20008000000 */
[----:B------:R-:W-:Y:S05]  /*0840*/  BRA `(.L_x_5) ;  /* 0x0000000000047947 */ /* 0x000fea0003800000 */
.L_x_4:
[----:B-12-4-:R-:W-:Y:S01]  /*0850*/  NOP ;  /* 0x0000000000007918 */ /* 0x016fe20000000000 */
.L_x_5:
[----:B------:R-:W1:Y:S01]  /*0860*/  LDC R2, c[0x0][0x65c] ;  /* 0x00019700ff027b82 */ /* 0x000e620000000800 */
[----:B------:R-:W-:Y:S02]  /*0870*/  IMAD.U32 R8, RZ, RZ, UR8 ;  /* 0x00000008ff087e24 */ /* 0x000fe4000f8e00ff */
[----:B------:R-:W-:Y:S01]  /*0880*/  IMAD.MOV.U32 R9, RZ, RZ, RZ ;  /* 0x000000ffff097224 */ /* 0x000fe200078e00ff */
[----:B-1----:R-:W-:-:S04]  /*0890*/  ISETP.NE.AND P1, PT, R2, 0x1, PT ;  /* 0x000000010200780c */ /* 0x002fc80003f25270 */
[----:B------:R-:W-:-:S09]  /*08a0*/  P2R R5, PR, RZ, 0x2 ;  /* 0x00000002ff057803 */ /* 0x000fd20000000000 */
[----:B------:R-:W1:Y:S01]  /*08b0*/  @P1 LDC R17, c[0x0][0x10] ;  /* 0x00000400ff111b82 */ /* 0x000e620000000800 */
[----:B------:R-:W-:Y:S02]  /*08c0*/  @P1 IMAD.MOV.U32 R5, RZ, RZ, RZ ;  /* 0x000000ffff051224 */ /* 0x000fe400078e00ff */
[----:B------:R-:W-:-:S05]  /*08d0*/  @P1 IMAD.MOV.U32 R13, RZ, RZ, RZ ;  /* 0x000000ffff0d1224 */ /* 0x000fca00078e00ff */
[----:B------:R-:W2:Y:S01]  /*08e0*/  @!P1 LDC R11, c[0x0][0xc] ;  /* 0x00000300ff0b9b82 */ /* 0x000ea20000000800 */
[----:B-1----:R-:W-:-:S04]  /*08f0*/  @P1 IMAD.WIDE.U32 R16, R17, UR8, R4 ;  /* 0x0000000811101c25 */ /* 0x002fc8000f8e0004 */
[----:B------:R-:W-:Y:S02]  /*0900*/  @P1 IMAD.IADD R17, R17, 0x1, R13 ;  /* 0x0000000111111824 */ /* 0x000fe400078e020d */
[----:B--2---:R-:W-:-:S04]  /*0910*/  @!P1 IMAD.WIDE.U32 R8, R4, R11, R8 ;  /* 0x0000000b04089225 */ /* 0x004fc800078e0008 */
[----:B------:R-:W-:Y:S02]  /*0920*/  @!P1 IMAD.MOV.U32 R16, RZ, RZ, R8 ;  /* 0x000000ffff109224 */ /* 0x000fe400078e0008 */
[----:B------:R-:W-:Y:S01]  /*0930*/  @!P1 IMAD.MOV.U32 R17, RZ, RZ, R9 ;  /* 0x000000ffff119224 */ /* 0x000fe200078e0009 */
[----:B------:R-:W-:Y:S06]  /*0940*/  @!P3 BRA `(.L_x_6) ;  /* 0x00000000000cb947 */ /* 0x000fec0003800000 */
[----:B------:R-:W-:Y:S01]  /*0950*/  UCGABAR_WAIT ;  /* 0x0000000000007dc7 */ /* 0x000fe20008000000 */
[----:B------:R-:W-:Y:S01]  /*0960*/  CCTL.IVALL ;  /* 0x00000000ff00798f */ /* 0x000fe20002000000 */
[----:B------:R-:W-:Y:S05]  /*0970*/  BRA `(.L_x_7) ;  /* 0x0000000000047947 */ /* 0x000fea0003800000 */
.L_x_6:
[----:B------:R-:W-:Y:S06]  /*0980*/  BAR.SYNC.DEFER_BLOCKING 0x0 ;  /* 0x0000000000007b1d */ /* 0x000fec0000010000 */
.L_x_7:
[----:B------:R-:W-:Y:S05]  /*0990*/  @!P2 BRA `(.L_x_8) ;  /* 0x000000400004a947 */ /* 0x000fea0003800000 */
[----:B------:R-:W-:-:S13]  /*09a0*/  ISETP.GT.U32.AND P0, PT, R6, 0x1, PT ;  /* 0x000000010600780c */ /* 0x000fda0003f04070 */
[----:B0-----:R-:W-:Y:S05]  /*09b0*/  @P0 EXIT ;  /* 0x000000000000094d */ /* 0x001fea0003800000 */
[----:B------:R-:W-:Y:S01]  /*09c0*/  ULDC.64 UR4, c[0x0][0x650] ;  /* 0x0001940000047ab9 */ /* 0x000fe20000000a00 */
[----:B------:R-:W-:Y:S01]  /*09d0*/  PRMT R0, RZ, 0x7610, R0 ;  /* 0x00007610ff007816 */ /* 0x000fe20000000000 */
[----:B------:R-:W-:Y:S01]  /*09e0*/  IMAD.MOV.U32 R60, RZ, RZ, -0x1 ;  /* 0xffffffffff3c7424 */ /* 0x000fe200078e00ff */
[----:B------:R-:W-:Y:S01]  /*09f0*/  ISETP.GE.U32.AND P0, PT, R16, UR4, PT ;  /* 0x0000000410007c0c */ /* 0x000fe2000bf06070 */
[----:B------:R-:W-:Y:S02]  /*0a00*/  IMAD.MOV.U32 R61, RZ, RZ, -0x1 ;  /* 0xffffffffff3d7424 */ /* 0x000fe400078e00ff */
[----:B------:R-:W-:Y:S01]  /*0a10*/  IMAD.MOV.U32 R57, RZ, RZ, -0x1 ;  /* 0xffffffffff397424 */ /* 0x000fe200078e00ff */
[----:B------:R-:W-:-:S13]  /*0a20*/  ISETP.GE.U32.AND.EX P0, PT, R17, UR5, PT, P0 ;  /* 0x0000000511007c0c */ /* 0x000fda000bf06100 */
[----:B------:R-:W-:Y:S05]  /*0a30*/  @P0 BRA `(.L_x_9) ;  /* 0x0000000400280947 */ /* 0x000fea0003800000 */
[----:B------:R-:W0:Y:S01]  /*0a40*/  LDC.64 R24, c[0x0][0x628] ;  /* 0x00018a00ff187b82 */ /* 0x000e220000000a00 */
[----:B------:R-:W-:Y:S02]  /*0a50*/  IMAD.MOV.U32 R8, RZ, RZ, R16 ;  /* 0x000000ffff087224 */ /* 0x000fe400078e0010 */
[----:B------:R-:W-:-:S05]  /*0a60*/  IMAD.MOV.U32 R9, RZ, RZ, R17 ;  /* 0x000000ffff097224 */ /* 0x000fca00078e0011 */
[----:B------:R-:W1:Y:S08]  /*0a70*/  LDC R0, c[0x0][0x630] ;  /* 0x00018c00ff007b82 */ /* 0x000e700000000800 */
[----:B------:R-:W2:Y:S01]  /*0a80*/  LDC.64 R26, c[0x0][0x620] ;  /* 0x00018800ff1a7b82 */ /* 0x000ea20000000a00 */
[----:B0-----:R-:W-:-:S04]  /*0a90*/  ISETP.NE.U32.AND P0, PT, R24, RZ, PT ;  /* 0x000000ff1800720c */ /* 0x001fc80003f05070 */
[----:B------:R-:W-:-:S13]  /*0aa0*/  ISETP.NE.AND.EX P0, PT, R25, RZ, PT, P0 ;  /* 0x000000ff1900720c */ /* 0x000fda0003f05300 */
[----:B-12---:R-:W-:Y:S05]  /*0ab0*/  @!P0 BRA `(.L_x_10) ;  /* 0x0000000000288947 */ /* 0x006fea0003800000 */
[----:B------:R-:W0:Y:S02]  /*0ac0*/  LDC R13, c[0x0][0x634] ;  /* 0x00018d00ff0d7b82 */ /* 0x000e240000000800 */
[----:B0-----:R-:W-:-:S05]  /*0ad0*/  IADD3 R13, P0, R16, R13, RZ ;  /* 0x0000000d100d7210 */ /* 0x001fca0007f1e0ff */
[----:B------:R-:W-:-:S04]  /*0ae0*/  IMAD.X R15, RZ, RZ, R17, P0 ;  /* 0x000000ffff0f7224 */ /* 0x000fc800000e0611 */
[----:B------:R-:W-:-:S04]  /*0af0*/  IMAD.WIDE.U32 R8, R15, R24, RZ ;  /* 0x000000180f087225 */ /* 0x000fc800078e00ff */
[----:B------:R-:W-:-:S04]  /*0b00*/  IMAD.WIDE.U32 R10, P0, R13, R25, R8 ;  /* 0x000000190d0a7225 */ /* 0x000fc80007800008 */
[----:B------:R-:W-:-:S04]  /*0b10*/  IMAD.WIDE.U32 R8, R13, R24, RZ ;  /* 0x000000180d087225 */ /* 0x000fc800078e00ff */
[----:B------:R-:W-:Y:S01]  /*0b20*/  IMAD.X R13, RZ, RZ, RZ, P0 ;  /* 0x000000ffff0d7224 */ /* 0x000fe200000e06ff */
[----:B------:R-:W-:Y:S01]  /*0b30*/  IADD3 RZ, P0, R9, R10, RZ ;  /* 0x0000000a09ff7210 */ /* 0x000fe20007f1e0ff */
[----:B------:R-:W-:-:S04]  /*0b40*/  IMAD.MOV.U32 R12, RZ, RZ, R11 ;  /* 0x000000ffff0c7224 */ /* 0x000fc800078e000b */
[----:B------:R-:W-:-:S08]  /*0b50*/  IMAD.WIDE.U32.X R8, R15, R25, R12, P0 ;  /* 0x000000190f087225 */ /* 0x000fd000000e040c */
.L_x_10:
[----:B------:R-:W0:Y:S01]  /*0b60*/  LDC.64 R24, c[0x0][0x640] ;  /* 0x00019000ff187b82 */ /* 0x000e220000000a00 */
[-CC-:B------:R-:W-:Y:S01]  /*0b70*/  SHF.R.U64 R57, R8, R0.reuse, R9.reuse ;  /* 0x0000000008397219 */ /* 0x180fe20000001209 */
[----:B------:R-:W-:Y:S01]  /*0b80*/  IMAD R28, R7, R21, R4 ;  /* 0x00000015071c7224 */ /* 0x000fe200078e0204 */
[----:B------:R-:W-:Y:S01]  /*0b90*/  SHF.R.U32.HI R0, RZ, R0, R9 ;  /* 0x00000000ff007219 */ /* 0x000fe20000011609 */
[----:B------:R-:W-:Y:S01]  /*0ba0*/  IMAD.MOV.U32 R21, RZ, RZ, 0x1 ;  /* 0x00000001ff157424 */ /* 0x000fe200078e00ff */
[----:B------:R-:W-:-:S03]  /*0bb0*/  IADD3 R5, P0, RZ, -R57, RZ ;  /* 0x80000039ff057210 */ /* 0x000fc60007f1e0ff */
[----:B------:R-:W1:Y:S02]  /*0bc0*/  LDC R6, c[0x0][0x618] ;  /* 0x00018600ff067b82 */ /* 0x000e640000000800 */
[----:B------:R-:W-:-:S04]  /*0bd0*/  IMAD.X R9, RZ, RZ, ~R0, P0 ;  /* 0x000000ffff097224 */ /* 0x000fc800000e0e00 */
[-C--:B------:R-:W-:Y:S02]  /*0be0*/  IMAD R0, R9, R26.reuse, RZ ;  /* 0x0000001a09007224 */ /* 0x080fe400078e02ff */
[----:B------:R-:W2:Y:S01]  /*0bf0*/  LDC R11, c[0x0][0x608] ;  /* 0x00018200ff0b7b82 */ /* 0x000ea20000000800 */
[----:B------:R-:W-:-:S04]  /*0c00*/  IMAD.WIDE.U32 R8, R5, R26, R16 ;  /* 0x0000001a05087225 */ /* 0x000fc800078e0010 */
[----:B------:R-:W-:-:S03]  /*0c10*/  IMAD R5, R5, R27, R0 ;  /* 0x0000001b05057224 */ /* 0x000fc600078e0200 */
[----:B------:R-:W3:Y:S01]  /*0c20*/  LDC R12, c[0x0][0x658] ;  /* 0x00019600ff0c7b82 */ /* 0x000ee20000000800 */
[----:B0-----:R-:W-:Y:S01]  /*0c30*/  ISETP.NE.U32.AND P0, PT, R24, RZ, PT ;  /* 0x000000ff1800720c */ /* 0x001fe20003f05070 */
[----:B------:R-:W-:Y:S02]  /*0c40*/  IMAD.IADD R5, R9, 0x1, R5 ;  /* 0x0000000109057824 */ /* 0x000fe400078e0205 */
[----:B------:R-:W-:Y:S01]  /*0c50*/  IMAD.MOV.U32 R9, RZ, RZ, -0x1 ;  /* 0xffffffffff097424 */ /* 0x000fe200078e00ff */
[----:B------:R-:W-:-:S03]  /*0c60*/  ISETP.NE.AND.EX P0, PT, R25, RZ, PT, P0 ;  /* 0x000000ff1900720c */ /* 0x000fc60003f05300 */
[----:B------:R-:W0:Y:S01]  /*0c70*/  LDC R15, c[0x0][0x600] ;  /* 0x00018000ff0f7b82 */ /* 0x000e220000000800 */
[-CC-:B-1----:R-:W-:Y:S02]  /*0c80*/  SHF.R.U64 R13, R8, R6.reuse, R5.reuse ;  /* 0x00000006080d7219 */ /* 0x182fe40000001205 */
[----:B------:R-:W-:-:S05]  /*0c90*/  SHF.R.U32.HI R0, RZ, R6, R5 ;  /* 0x00000006ff007219 */ /* 0x000fca0000011605 */
[----:B------:R-:W1:Y:S01]  /*0ca0*/  LDC R14, c[0x0][0x648] ;  /* 0x00019200ff0e7b82 */ /* 0x000e620000000800 */
[-CC-:B--2---:R-:W-:Y:S02]  /*0cb0*/  SHF.R.U64 R27, R13, R11.reuse, R0.reuse ;  /* 0x0000000b0d1b7219 */ /* 0x184fe40000001200 */
[----:B------:R-:W-:-:S05]  /*0cc0*/  SHF.R.U32.HI R5, RZ, R11, R0 ;  /* 0x0000000bff057219 */ /* 0x000fca0000011600 */
[----:B------:R-:W2:Y:S01]  /*0cd0*/  LDC R20, c[0x0][0x638] ;  /* 0x00018e00ff147b82 */ /* 0x000ea20000000800 */
[-CC-:B---3--:R-:W-:Y:S02]  /*0ce0*/  SHF.R.U64 R26, R27, R12.reuse, R5.reuse ;  /* 0x0000000c1b1a7219 */ /* 0x188fe40000001205 */
[-C--:B------:R-:W-:Y:S02]  /*0cf0*/  SHF.L.U32 R0, R9, R12.reuse, RZ ;  /* 0x0000000c09007219 */ /* 0x080fe400000006ff */
[----:B------:R-:W-:Y:S01]  /*0d00*/  SHF.R.U32.HI R5, RZ, R12, R5 ;  /* 0x0000000cff057219 */ /* 0x000fe20000011605 */
[----:B------:R-:W-:Y:S01]  /*0d10*/  IMAD.MOV.U32 R4, RZ, RZ, R26 ;  /* 0x000000ffff047224 */ /* 0x000fe200078e001a */
[----:B------:R-:W-:Y:S01]  /*0d20*/  LOP3.LUT R10, RZ, R0, RZ, 0x33, !PT ;  /* 0x00000000ff0a7212 */ /* 0x000fe200078e33ff */
[----:B------:R-:W3:Y:S01]  /*0d30*/  LDC R23, c[0x0][0x610] ;  /* 0x00018400ff177b82 */ /* 0x000ee20000000800 */
[----:B------:R-:W-:Y:S05]  /*0d40*/  @!P0 BRA `(.L_x_11) ;  /* 0x0000000000288947 */ /* 0x000fea0003800000 */
[----:B------:R-:W4:Y:S02]  /*0d50*/  LDC R9, c[0x0][0x64c] ;  /* 0x00019300ff097b82 */ /* 0x000f240000000800 */
[----:B----4-:R-:W-:-:S05]  /*0d60*/  IADD3 R9, P0, R26, R9, RZ ;  /* 0x000000091a097210 */ /* 0x010fca0007f1e0ff */
        /* <DEDUP_REMOVED lines=8> */
.L_x_11:
[----:B-1----:R-:W-:Y:S01]  /*0df0*/  SHF.R.U64 R4, R4, R14, R5 ;  /* 0x0000000e04047219 */ /* 0x002fe20000001205 */
[----:B0-----:R-:W-:Y:S01]  /*0e00*/  VIADD R6, R15, 0xffffffff ;  /* 0xffffffff0f067836 */ /* 0x001fe20000000000 */
[----:B------:R-:W-:Y:S02]  /*0e10*/  SHF.L.U32 R0, R21, R12, RZ ;  /* 0x0000000c15007219 */ /* 0x000fe400000006ff */
[----:B------:R-:W-:Y:S01]  /*0e20*/  LOP3.LUT R5, R27, R10, RZ, 0xc0, !PT ;  /* 0x0000000a1b057212 */ /* 0x000fe200078ec0ff */
[----:B------:R-:W-:Y:S01]  /*0e30*/  IMAD.MOV R7, RZ, RZ, -R4 ;  /* 0x000000ffff077224 */ /* 0x000fe200078e0a04 */
[----:B------:R-:W-:Y:S02]  /*0e40*/  SEL R3, R3, R28, !P1 ;  /* 0x0000001c03037207 */ /* 0x000fe40004800000 */
[----:B------:R-:W-:Y:S01]  /*0e50*/  LOP3.LUT R6, R13, R6, RZ, 0xc0, !PT ;  /* 0x000000060d067212 */ /* 0x000fe200078ec0ff */
[----:B------:R-:W-:Y:S02]  /*0e60*/  IMAD R4, R0, R4, R5 ;  /* 0x0000000400047224 */ /* 0x000fe400078e0205 */
[----:B--2---:R-:W-:-:S02]  /*0e70*/  IMAD R0, R7, R20, R26 ;  /* 0x0000001407007224 */ /* 0x004fc400078e021a */
[----:B---3--:R-:W-:Y:S02]  /*0e80*/  IMAD R3, R4, R23, R3 ;  /* 0x0000001704037224 */ /* 0x008fe400078e0203 */
[----:B------:R-:W-:Y:S02]  /*0e90*/  IMAD R60, R0, R15, R6 ;  /* 0x0000000f003c7224 */ /* 0x000fe400078e0206 */
[----:B------:R-:W-:-:S03]  /*0ea0*/  IMAD.MOV.U32 R4, RZ, RZ, 0x1 ;  /* 0x00000001ff047424 */ /* 0x000fc600078e00ff */
[----:B------:R-:W-:Y:S02]  /*0eb0*/  SEL R61, R60, R3, !P1 ;  /* 0x000000033c3d7207 */ /* 0x000fe40004800000 */
[----:B------:R-:W-:Y:S02]  /*0ec0*/  PRMT R0, R4, 0x7610, R0 ;  /* 0x0000761004007816 */ /* 0x000fe40000000000 */
[----:B------:R-:W-:-:S07]  /*0ed0*/  SEL R60, R3, R60, !P1 ;  /* 0x0000003c033c7207 */ /* 0x000fce0004800000 */
.L_x_9:
[----:B------:R-:W-:-:S08]  /*0ee0*/  NOP ;  /* 0x0000000000007918 */ /* 0x000fd00000000000 */
[----:B------:R-:W0:Y:S02]  /*0ef0*/  USETMAXREG.TRY_ALLOC.CTAPOOL UP0, 0xe8 ;  /* 0x000000e8000079c8 */ /* 0x000e240008000600 */
[----:B0-----:R-:W-:-:S13]  /*0f00*/  PLOP3.LUT P0, PT, PT, PT, UP0, 0x80, 0x0 ;  /* 0x000000000000781c */ /* 0x001fda0003f0f008 */
[----:B------:R-:W-:Y:S05]  /*0f10*/  @!P0 BRA `(.L_x_9) ;  /* 0xfffffffc00f08947 */ /* 0x000fea000383ffff */
[----:B------:R-:W-:Y:S01]  /*0f20*/  ULDC.64 UR4, c[0x0][0x598] ;  /* 0x0001660000047ab9 */ /* 0x000fe20000000a00 */
[----:B------:R-:W-:Y:S01]  /*0f30*/  ULDC.64 UR36, c[0x0][0x208] ;  /* 0x0000820000247ab9 */ /* 0x000fe20000000a00 */
[----:B------:R-:W-:-:S04]  /*0f40*/  ISETP.NE.U32.AND P0, PT, RZ, UR4, PT ;  /* 0x00000004ff007c0c */ /* 0x000fc8000bf05070 */
[----:B------:R-:W-:-:S13]  /*0f50*/  ISETP.NE.AND.EX P0, PT, RZ, UR5, PT, P0 ;  /* 0x00000005ff007c0c */ /* 0x000fda000bf05300 */
[----:B------:R-:W-:Y:S05]  /*0f60*/  @!P0 BRA `(.L_x_12) ;  /* 0x00000000001c8947 */ /* 0x000fea0003800000 */
[----:B------:R-:W0:Y:S02]  /*0f70*/  LDC.64 R4, c[0x0][0x598] ;  /* 0x00016600ff047b82 */ /* 0x000e240000000a00 */
[----:B0-----:R-:W2:Y:S02]  /*0f80*/  LDG.E.64 R4, desc[UR36][R4.64] ;  /* 0x0000002404047981 */ /* 0x001ea4000c1e1b00 */
[----:B--2---:R-:W-:-:S04]  /*0f90*/  ISETP.NE.U32.AND P0, PT, R4, RZ, PT ;  /* 0x000000ff0400720c */ /* 0x004fc80003f05070 */
[----:B------:R-:W-:-:S13]  /*0fa0*/  ISETP.NE.AND.EX P0, PT, R5, RZ, PT, P0 ;  /* 0x000000ff0500720c */ /* 0x000fda0003f05300 */
[----:B------:R-:W-:Y:S05]  /*0fb0*/  @!P0 BRA `(.L_x_12) ;  /* 0x0000000000088947 */ /* 0x000fea0003800000 */
[----:B------:R0:W5:Y:S01]  /*0fc0*/  LD.E R23, desc[UR36][R4.64] ;  /* 0x0000002404177980 */ /* 0x000162000c101900 */
[----:B------:R-:W-:Y:S05]  /*0fd0*/  BRA `(.L_x_13) ;  /* 0x0000000000247947 */ /* 0x000fea0003800000 */
.L_x_12:
[----:B------:R-:W-:Y:S02]  /*0fe0*/  ULDC.64 UR4, c[0x0][0x588] ;  /* 0x0001620000047ab9 */ /* 0x000fe40000000a00 */
[----:B------:R-:W-:-:S04]  /*0ff0*/  ISETP.NE.U32.AND P0, PT, RZ, UR4, PT ;  /* 0x00000004ff007c0c */ /* 0x000fc8000bf05070 */
[----:B------:R-:W-:-:S13]  /*1000*/  ISETP.NE.AND.EX P0, PT, RZ, UR5, PT, P0 ;  /* 0x00000005ff007c0c */ /* 0x000fda000bf05300 */
[----:B------:R-:W-:Y:S05]  /*1010*/  @!P0 BRA `(.L_x_14) ;  /* 0x00000000000c8947 */ /* 0x000fea0003800000 */
[----:B------:R-:W0:Y:S02]  /*1020*/  LDC.64 R4, c[0x0][0x588] ;  /* 0x00016200ff047b82 */ /* 0x000e240000000a00 */
[----:B0-----:R1:W5:Y:S01]  /*1030*/  LDG.E R23, desc[UR36][R4.64] ;  /* 0x0000002404177981 */ /* 0x001362000c1e1900 */
[----:B------:R-:W-:Y:S05]  /*1040*/  BRA `(.L_x_13) ;  /* 0x0000000000087947 */ /* 0x000fea0003800000 */
.L_x_14:
[----:B------:R-:W-:Y:S02]  /*1050*/  ULDC UR4, c[0x0][0x580] ;  /* 0x0001600000047ab9 */ /* 0x000fe40000000800 */
[----:B------:R-:W-:-:S07]  /*1060*/  IMAD.U32 R23, RZ, RZ, UR4 ;  /* 0x00000004ff177e24 */ /* 0x000fce000f8e00ff */
.L_x_13:
[----:B------:R-:W-:Y:S02]  /*1070*/  ULDC.64 UR4, c[0x0][0x5a0] ;  /* 0x0001680000047ab9 */ /* 0x000fe40000000a00 */
[----:B------:R-:W-:-:S04]  /*1080*/  ISETP.NE.U32.AND P0, PT, RZ, UR4, PT ;  /* 0x00000004ff007c0c */ /* 0x000fc8000bf05070 */
[----:B------:R-:W-:-:S13]  /*1090*/  ISETP.NE.AND.EX P0, PT, RZ, UR5, PT, P0 ;  /* 0x00000005ff007c0c */ /* 0x000fda000bf05300 */
[----:B------:R-:W-:Y:S05]  /*10a0*/  @!P0 BRA `(.L_x_15) ;  /* 0x00000000001c8947 */ /* 0x000fea0003800000 */
[----:B01----:R-:W0:Y:S02]  /*10b0*/  LDC.64 R4, c[0x0][0x5a0] ;  /* 0x00016800ff047b82 */ /* 0x003e240000000a00 */
[----:B0-----:R-:W2:Y:S02]  /*10c0*/  LDG.E.64 R4, desc[UR36][R4.64] ;  /* 0x0000002404047981 */ /* 0x001ea4000c1e1b00 */
[----:B--2---:R-:W-:-:S04]  /*10d0*/  ISETP.NE.U32.AND P0, PT, R4, RZ, PT ;  /* 0x000000ff0400720c */ /* 0x004fc80003f05070 */
[----:B------:R-:W-:-:S13]  /*10e0*/  ISETP.NE.AND.EX P0, PT, R5, RZ, PT, P0 ;  /* 0x000000ff0500720c */ /* 0x000fda0003f05300 */
[----:B------:R-:W-:Y:S05]  /*10f0*/  @!P0 BRA `(.L_x_15) ;  /* 0x0000000000088947 */ /* 0x000fea0003800000 */
[----:B------:R0:W5:Y:S01]  /*1100*/  LD.E R56, desc[UR36][R4.64] ;  /* 0x0000002404387980 */ /* 0x000162000c101900 */
[----:B------:R-:W-:Y:S05]  /*1110*/  BRA `(.L_x_16) ;  /* 0x0000000000247947 */ /* 0x000fea0003800000 */
.L_x_15:
[----:B------:R-:W-:Y:S02]  /*1120*/  ULDC.64 UR4, c[0x0][0x590] ;  /* 0x0001640000047ab9 */ /* 0x000fe40000000a00 */
[----:B------:R-:W-:-:S04]  /*1130*/  ISETP.NE.U32.AND P0, PT, RZ, UR4, PT ;  /* 0x00000004ff007c0c */ /* 0x000fc8000bf05070 */
[----:B------:R-:W-:-:S13]  /*1140*/  ISETP.NE.AND.EX P0, PT, RZ, UR5, PT, P0 ;  /* 0x00000005ff007c0c */ /* 0x000fda000bf05300 */
[----:B------:R-:W-:Y:S05]  /*1150*/  @!P0 BRA `(.L_x_17) ;  /* 0x00000000000c8947 */ /* 0x000fea0003800000 */
[----:B01----:R-:W0:Y:S02]  /*1160*/  LDC.64 R4, c[0x0][0x590] ;  /* 0x00016400ff047b82 */ /* 0x003e240000000a00 */
[----:B0-----:R1:W5:Y:S01]  /*1170*/  LDG.E R56, desc[UR36][R4.64] ;  /* 0x0000002404387981 */ /* 0x001362000c1e1900 */
[----:B------:R-:W-:Y:S05]  /*1180*/  BRA `(.L_x_16) ;  /* 0x0000000000087947 */ /* 0x000fea0003800000 */
.L_x_17:
[----:B------:R-:W-:Y:S02]  /*1190*/  ULDC UR4, c[0x0][0x584] ;  /* 0x0001610000047ab9 */ /* 0x000fe40000000800 */
[----:B------:R-:W-:-:S07]  /*11a0*/  IMAD.U32 R56, RZ, RZ, UR4 ;  /* 0x00000004ff387e24 */ /* 0x000fce000f8e00ff */
.L_x_16:
[----:B------:R-:W-:-:S13]  /*11b0*/  LOP3.LUT P0, RZ, R0, 0xff, RZ, 0xc0, !PT ;  /* 0x000000ff00ff7812 */ /* 0x000fda000780c0ff */
[----:B------:R-:W-:Y:S05]  /*11c0*/  @!P0 EXIT ;  /* 0x000000000000894d */ /* 0x000fea0003800000 */
[----:B------:R-:W-:Y:S01]  /*11d0*/  ULDC UR4, c[0x0][0x28c] ;  /* 0x0000a30000047ab9 */ /* 0x000fe20000000800 */
[----:B------:R-:W-:Y:S01]  /*11e0*/  LOP3.LUT R59, R19, 0x1, RZ, 0xfc, !PT ;  /* 0x00000001133b7812 */ /* 0x000fe200078efcff */
[----:B------:R-:W-:Y:S01]  /*11f0*/  UIADD3 UR4, UR4, 0x3f, URZ ;  /* 0x0000003f04047890 */ /* 0x000fe2000fffe03f */
[----:B------:R-:W-:Y:S01]  /*1200*/  UMOV UR38, URZ ;  /* 0x0000003f00267c82 */ /* 0x000fe20008000000 */
[----:B------:R-:W-:Y:S02]  /*1210*/  UMOV UR39, URZ ;  /* 0x0000003f00277c82 */ /* 0x000fe40008000000 */
[----:B------:R-:W-:-:S04]  /*1220*/  USHF.R.S32.HI UR5, URZ, 0x1f, UR4 ;  /* 0x0000001f3f057899 */ /* 0x000fc80008011404 */
[----:B------:R-:W-:-:S04]  /*1230*/  ULEA.HI UR5, UR5, UR4, URZ, 0x6 ;  /* 0x0000000405057291 */ /* 0x000fc8000f8f303f */
[----:B------:R-:W-:-:S12]  /*1240*/  USHF.R.S32.HI UR40, URZ, 0x6, UR5 ;  /* 0x000000063f287899 */ /* 0x000fd80008011405 */
.L_x_101:
[----:B------:R-:W-:Y:S01]  /*1250*/  LOP3.LUT R0, R18, 0x80, RZ, 0xc0, !PT ;  /* 0x0000008012007812 */ /* 0x000fe200078ec0ff */
[----:B--2---:R-:W2:Y:S01]  /*1260*/  S2UR UR7, SR_CgaCtaId ;  /* 0x00000000000779c3 */ /* 0x004ea20000008800 */
[----:B------:R-:W-:Y:S02]  /*1270*/  UMOV UR6, 0x400 ;  /* 0x0000040000067882 */ /* 0x000fe40000000000 */
[----:B------:R-:W-:-:S06]  /*1280*/  SHF.R.U32.HI R0, RZ, 0x7, R0 ;  /* 0x00000007ff007819 */ /* 0x000fcc0000011600 */
[----:B---3--:R-:W3:Y:S01]  /*1290*/  SHFL.IDX PT, R0, R0, RZ, 0x1f ;  /* 0x00001fff00007589 */ /* 0x008ee200000e0000 */
[----:B--2---:R-:W-:Y:S01]  /*12a0*/  ULEA UR6, UR7, UR6, 0x18 ;  /* 0x0000000607067291 */ /* 0x004fe2000f8ec03f */
[----:B---3--:R-:W-:-:S13]  /*12b0*/  R2UR UR4, R0 ;  /* 0x00000000000472ca */ /* 0x008fda00000e0000 */
[----:B------:R-:W-:-:S04]  /*12c0*/  ULEA.HI UR5, UR4, UR4, URZ, 0x1 ;  /* 0x0000000404057291 */ /* 0x000fc8000f8f083f */
[----:B------:R-:W-:-:S04]  /*12d0*/  ULOP3.LUT UR5, UR5, 0x7fffe, URZ, 0xc0, !UPT ;  /* 0x0007fffe05057892 */ /* 0x000fc8000f8ec03f */
[----:B------:R-:W-:-:S03]  /*12e0*/  UIADD3 UR5, UR4, -UR5, URZ ;  /* 0x8000000504057290 */ /* 0x000fc6000fffe03f */
[----:B------:R-:W-:Y:S01]  /*12f0*/  ULDC UR4, c[0x0][0x28c] ;  /* 0x0000a30000047ab9 */ /* 0x000fe20000000800 */
[----:B------:R-:W-:Y:S01]  /*1300*/  ULEA UR5, UR5, UR6, 0xd ;  /* 0x0000000605057291 */ /* 0x000fe2000f8e683f */
[----:B------:R-:W-:-:S03]  /*1310*/  ISETP.LT.AND P0, PT, RZ, UR4, PT ;  /* 0x00000004ff007c0c */ /* 0x000fc6000bf01270 */
[----:B------:R-:W-:-:S04]  /*1320*/  UIADD3 UR5, UR5, 0x180, URZ ;  /* 0x0000018005057890 */ /* 0x000fc8000fffe03f */
[----:B------:R-:W-:-:S04]  /*1330*/  USHF.R.U32.HI UR5, URZ, 0x4, UR5 ;  /* 0x000000043f057899 */ /* 0x000fc80008011605 */
[----:B------:R-:W-:Y:S02]  /*1340*/  ULOP3.LUT UR41, UR5, 0x3fff, URZ, 0xc0, !UPT ;  /* 0x00003fff05297892 */ /* 0x000fe4000f8ec03f */
[----:B-1--45:R-:W-:Y:S10]  /*1350*/  @P0 BRA `(.L_x_18) ;  /* 0x0000000000400947 */ /* 0x032ff40003800000 */
[----:B------:R-:W-:Y:S01]  /*1360*/  MOV R0, 0x0 ;  /* 0x0000000000007802 */ /* 0x000fe20000000f00 */
[----:B------:R-:W-:Y:S01]  /*1370*/  ULDC.64 UR4, c[0x4][0x68] ;  /* 0x01001a0000047ab9 */ /* 0x000fe20000000a00 */
[----:B------:R-:W-:Y:S01]  /*1380*/  ULDC.64 UR6, c[0x4][0x8] ;  /* 0x0100020000067ab9 */ /* 0x000fe20000000a00 */
[----:B01----:R-:W-:Y:S01]  /*1390*/  IMAD.U32 R4, RZ, RZ, UR4 ;  /* 0x00000004ff047e24 */ /* 0x003fe2000f8e00ff */
[----:B------:R0:W1:Y:S01]  /*13a0*/  LDC.64 R14, c[0x4][R0] ;  /* 0x01000000000e7b82 */ /* 0x0000620000000a00 */
[----:B------:R-:W-:Y:S01]  /*13b0*/  IMAD.U32 R5, RZ, RZ, UR5 ;  /* 0x00000005ff057e24 */ /* 0x000fe2000f8e00ff */
[----:B------:R-:W-:Y:S01]  /*13c0*/  ULDC.64 UR4, c[0x4][0x70] ;  /* 0x01001c0000047ab9 */ /* 0x000fe20000000a00 */
[----:B------:R-:W-:Y:S02]  /*13d0*/  IMAD.U32 R10, RZ, RZ, UR6 ;  /* 0x00000006ff0a7e24 */ /* 0x000fe4000f8e00ff */
[----:B------:R-:W-:Y:S02]  /*13e0*/  IMAD.U32 R6, RZ, RZ, UR4 ;  /* 0x00000004ff067e24 */ /* 0x000fe4000f8e00ff */
[----:B------:R-:W-:-:S02]  /*13f0*/  IMAD.U32 R7, RZ, RZ, UR5 ;  /* 0x00000005ff077e24 */ /* 0x000fc4000f8e00ff */
[----:B------:R-:W-:Y:S02]  /*1400*/  IMAD.U32 R11, RZ, RZ, UR7 ;  /* 0x00000007ff0b7e24 */ /* 0x000fe4000f8e00ff */
[----:B------:R-:W-:Y:S02]  /*1410*/  IMAD.MOV.U32 R8, RZ, RZ, 0x1e1 ;  /* 0x000001e1ff087424 */ /* 0x000fe400078e00ff */
[----:B------:R-:W-:Y:S02]  /*1420*/  IMAD.MOV.U32 R12, RZ, RZ, 0x1 ;  /* 0x00000001ff0c7424 */ /* 0x000fe400078e00ff */
[----:B0-----:R-:W-:-:S07]  /*1430*/  IMAD.MOV.U32 R13, RZ, RZ, RZ ;  /* 0x000000ffff0d7224 */ /* 0x001fce00078e00ff */
[----:B------:R-:W-:-:S07]  /*1440*/  LEPC R20, `(.L_x_18) ;  /* 0x000000001014794e */ /* 0x000fce0000000000 */
[----:B-1---5:R-:W-:Y:S05]  /*1450*/  CALL.ABS.NOINC R14 ;  /* 0x000000000e007343 */ /* 0x022fea0003c00000 */
.L_x_18:
[----:B------:R-:W-:-:S13]  /*1460*/  ISETP.NE.AND P0, PT, R59, 0x3, PT ;  /* 0x000000033b00780c */ /* 0x000fda0003f05270 */
[----:B------:R-:W-:Y:S05]  /*1470*/  @!P0 BRA `(.L_x_19) ;  /* 0x0000000000048947 */ /* 0x000fea0003800000 */
[----:B------:R-:W-:Y:S01]  /*1480*/  BPT.TRAP 0x1 ;  /* 0x000000040000795c */ /* 0x000fe20000300000 */
.L_x_19:
[----:B------:R-:W2:Y:S01]  /*1490*/  S2UR UR5, SR_CgaCtaId ;  /* 0x00000000000579c3 */ /* 0x000ea20000008800 */
[----:B------:R-:W-:Y:S01]  /*14a0*/  UMOV UR4, 0x400 ;  /* 0x0000040000047882 */ /* 0x000fe20000000000 */
[----:B------:R-:W-:Y:S02]  /*14b0*/  IMAD.U32 R0, RZ, RZ, UR38 ;  /* 0x00000026ff007e24 */ /* 0x000fe4000f8e00ff */
[----:B------:R-:W-:-:S03]  /*14c0*/  IMAD.U32 R3, RZ, RZ, UR39 ;  /* 0x00000027ff037e24 */ /* 0x000fc6000f8e00ff */
[----:B------:R-:W-:Y:S01]  /*14d0*/  SHF.L.U32 R0, R0, 0x1f, RZ ;  /* 0x0000001f00007819 */ /* 0x000fe200000006ff */
[----:B--2---:R-:W-:-:S06]  /*14e0*/  ULEA UR4, UR5, UR4, 0x18 ;  /* 0x0000000405047291 */ /* 0x004fcc000f8ec03f */
[----:B------:R-:W-:-:S04]  /*14f0*/  IMAD.U32 R6, RZ, RZ, UR4 ;  /* 0x00000004ff067e24 */ /* 0x000fc8000f8e00ff */
[----:B------:R-:W-:-:S04]  /*1500*/  IMAD R3, R3, 0x8, R6 ;  /* 0x0000000803037824 */ /* 0x000fc800078e0206 */
[----:B------:R2:W3:Y:S01]  /*1510*/  SYNCS.PHASECHK.TRANS64.TRYWAIT P1, [R3+URZ], R0 ;  /* 0x00000000030075a7 */ /* 0x0004e2000802017f */
[----:B------:R-:W-:Y:S05]  /*1520*/  @!P0 BRA `(.L_x_20) ;  /* 0x0000000000048947 */ /* 0x000fea0003800000 */
[----:B------:R-:W-:Y:S01]  /*1530*/  BPT.TRAP 0x1 ;  /* 0x000000040000795c */ /* 0x000fe20000300000 */
.L_x_20:
[----:B---3--:R-:W-:Y:S05]  /*1540*/  @P1 BRA `(.L_x_21) ;  /* 0x0000000000081947 */ /* 0x008fea0003800000 */
[----:B------:R-:W3:Y:S02]  /*1550*/  SYNCS.PHASECHK.TRANS64.TRYWAIT P1, [R3+URZ], R0 ;  /* 0x00000000030075a7 */ /* 0x000ee4000802017f */
[----:B---3--:R-:W-:Y:S05]  /*1560*/  @!P1 BRA `(.L_x_22) ;  /* 0x0000004c00249947 */ /* 0x008fea0003800000 */
.L_x_21:
[----:B------:R-:W-:-:S04]  /*1570*/  UISETP.LT.AND UP0, UPT, UR40, 0x1, UPT ;  /* 0x000000012800788c */ /* 0x000fc8000bf01270 */
[----:B------:R-:W-:-:S06]  /*1580*/  USEL UR4, UR40, 0x1, UP0 ;  /* 0x0000000128047887 */ /* 0x000fcc0008000000 */
[----:B--23--:R-:W-:Y:S01]  /*1590*/  IMAD.U32 R0, RZ, RZ, UR4 ;  /* 0x00000004ff007e24 */ /* 0x00cfe2000f8e00ff */
[----:B------:R-:W-:Y:S05]  /*15a0*/  WARPSYNC.ALL ;  /* 0x0000000000007948 */ /* 0x000fea0003800000 */
[----:B------:R-:W-:-:S04]  /*15b0*/  IADD3 R0, -R0, UR40, RZ ;  /* 0x0000002800007c10 */ /* 0x000fc8000fffe1ff */
[----:B------:R-:W-:Y:S02]  /*15c0*/  ISETP.GE.AND P1, PT, R0, 0x1, PT ;  /* 0x000000010000780c */ /* 0x000fe40003f26270 */
[----:B------:R-:W-:Y:S01]  /*15d0*/  R2UR UR4, R6 ;  /* 0x00000000060472ca */ /* 0x000fe200000e0000 */
[----:B------:R-:W-:Y:S01]  /*15e0*/  WARPGROUP.ARRIVE ;  /* 0x00000000000079c5 */ /* 0x000fe20000000000 */
[----:B------:R-:W-:Y:S01]  /*15f0*/  UMOV UR9, 0x40000040 ;  /* 0x4000004000097882 */ /* 0x000fe20000000000 */
[----:B------:R-:W-:-:S10]  /*1600*/  UMOV UR11, 0x40000040 ;  /* 0x40000040000b7882 */ /* 0x000fd40000000000 */
[----:B------:R-:W-:-:S04]  /*1610*/  UIADD3 UR4, UR4, 0x24180, URZ ;  /* 0x0002418004047890 */ /* 0x000fc8000fffe03f */
[----:B------:R-:W-:-:S04]  /*1620*/  USHF.R.U32.HI UR4, URZ, 0x4, UR4 ;  /* 0x000000043f047899 */ /* 0x000fc80008011604 */
[----:B------:R-:W-:Y:S02]  /*1630*/  ULOP3.LUT UR5, UR4, 0x3fff, URZ, 0xc0, !UPT ;  /* 0x00003fff04057892 */ /* 0x000fe4000f8ec03f */
[----:B------:R-:W-:Y:S02]  /*1640*/  ULOP3.LUT UR4, UR41, 0x10000, URZ, 0xfc, !UPT ;  /* 0x0001000029047892 */ /* 0x000fe4000f8efc3f */
[----:B------:R-:W-:Y:S02]  /*1650*/  ULOP3.LUT UR5, UR5, 0x10000, URZ, 0xfc, !UPT ;  /* 0x0001000005057892 */ /* 0x000fe4000f8efc3f */
[----:B------:R-:W-:Y:S02]  /*1660*/  ULEA UR6, UR39, UR4, 0xa ;  /* 0x0000000427067291 */ /* 0x000fe4000f8e503f */
[----:B------:R-:W-:-:S05]  /*1670*/  ULEA UR7, UR39, UR5, 0x9 ;  /* 0x0000000527077291 */ /* 0x000fca000f8e483f */
[----:B------:R-:W-:Y:S02]  /*1680*/  UMOV UR8, UR6 ;  /* 0x0000000600087c82 */ /* 0x000fe40008000000 */
[----:B------:R-:W-:Y:S02]  /*1690*/  UMOV UR10, UR7 ;  /* 0x00000007000a7c82 */ /* 0x000fe40008000000 */
[----:B------:R-:W-:Y:S01]  /*16a0*/  HGMMA.64x64x16.F32 R24, gdesc[UR8], RZ, !UPT, gsb0 ;  /* 0x00e00000081879f0 */ /* 0x000fe2000c0008ff */
[----:B------:R-:W-:Y:S02]  /*16b0*/  UIADD3 UR8, UR6, 0x2, URZ ;  /* 0x0000000206087890 */ /* 0x000fe4000fffe03f */
[----:B------:R-:W-:Y:S01]  /*16c0*/  UIADD3 UR10, UR7, 0x2, URZ ;  /* 0x00000002070a7890 */ /* 0x000fe2000fffe03f */
[----:B------:R-:W-:Y:S01]  /*16d0*/  UMOV UR9, 0x40000040 ;  /* 0x4000004000097882 */ /* 0x000fe20000000000 */
[----:B------:R-:W-:Y:S01]  /*16e0*/  UMOV UR11, 0x40000040 ;  /* 0x40000040000b7882 */ /* 0x000fe20000000000 */
[----:B------:R-:W-:-:S02]  /*16f0*/  WARPGROUP.DEPBAR.LE gsb0, 0x0 ;  /* 0x00008000000079c5 */ /* 0x000fc40000010000 */
[----:B------:R-:W-:-:S06]  /*1700*/  WARPGROUP.ARRIVE ;  /* 0x00000000000079c5 */ /* 0x000fcc0000000000 */
[----:B------:R-:W-:Y:S01]  /*1710*/  HGMMA.64x64x16.F32 R24, gdesc[UR8], R24, gsb0 ;  /* 0x00e00000081879f0 */ /* 0x000fe20008000818 */
[----:B------:R-:W-:Y:S02]  /*1720*/  UIADD3 UR8, UR6, 0x4, URZ ;  /* 0x0000000406087890 */ /* 0x000fe4000fffe03f */
[----:B------:R-:W-:Y:S01]  /*1730*/  UIADD3 UR10, UR7, 0x4, URZ ;  /* 0x00000004070a7890 */ /* 0x000fe2000fffe03f */
[----:B------:R-:W-:Y:S01]  /*1740*/  UMOV UR9, 0x40000040 ;  /* 0x4000004000097882 */ /* 0x000fe20000000000 */
[----:B------:R-:W-:Y:S01]  /*1750*/  UMOV UR11, 0x40000040 ;  /* 0x40000040000b7882 */ /* 0x000fe20000000000 */
[----:B------:R-:W-:Y:S02]  /*1760*/  WARPGROUP.DEPBAR.LE gsb0, 0x0 ;  /* 0x00008000000079c5 */ /* 0x000fe40000010000 */
        /* <DEDUP_REMOVED lines=8> */
[----:B------:R-:W-:Y:S03]  /*17f0*/  HGMMA.64x64x16.F32 R24, gdesc[UR8], R24, gsb0 ;  /* 0x00e00000081879f0 */ /* 0x000fe60008000818 */
[----:B------:R-:W-:Y:S02]  /*1800*/  WARPGROUP.DEPBAR.LE gsb0, 0x0 ;  /* 0x00008000000079c5 */ /* 0x000fe40000010000 */
[----:B------:R-:W-:Y:S05]  /*1810*/  @!P1 BRA `(.L_x_23) ;  /* 0x0000000400249947 */ /* 0x000fea0003800000 */
[----:B------:R-:W-:Y:S02]  /*1820*/  UIADD3 UR6, UR39, 0x1, URZ ;  /* 0x0000000127067890 */ /* 0x000fe4000fffe03f */
[----:B------:R-:W-:Y:S02]  /*1830*/  IMAD.U32 R3, RZ, RZ, UR39 ;  /* 0x00000027ff037e24 */ /* 0x000fe4000f8e00ff */
[----:B------:R-:W-:-:S04]  /*1840*/  UISETP.NE.AND UP0, UPT, UR6, 0x9, UPT ;  /* 0x000000090600788c */ /* 0x000fc8000bf05270 */
[----:B------:R-:W-:Y:S02]  /*1850*/  USEL UR7, URZ, 0x1, UP0 ;  /* 0x000000013f077887 */ /* 0x000fe40008000000 */
[----:B------:R-:W-:Y:S02]  /*1860*/  USEL UR6, UR6, URZ, UP0 ;  /* 0x0000003f06067287 */ /* 0x000fe40008000000 */
[----:B------:R-:W-:-:S06]  /*1870*/  ULOP3.LUT UR7, UR38, UR7, URZ, 0x3c, !UPT ;  /* 0x0000000726077292 */ /* 0x000fcc000f8e3c3f */
[----:B------:R-:W-:-:S07]  /*1880*/  IMAD.U32 R7, RZ, RZ, UR7 ;  /* 0x00000007ff077e24 */ /* 0x000fce000f8e00ff */
.L_x_30:
[----:B------:R-:W-:Y:S05]  /*1890*/  @!P0 BRA `(.L_x_24) ;  /* 0x0000000000048947 */ /* 0x000fea0003800000 */
[----:B------:R-:W-:Y:S01]  /*18a0*/  BPT.TRAP 0x1 ;  /* 0x000000040000795c */ /* 0x000fe20000300000 */
.L_x_24:
[----:B------:R-:W2:Y:S01]  /*18b0*/  S2UR UR8, SR_CgaCtaId ;  /* 0x00000000000879c3 */ /* 0x000ea20000008800 */
[----:B------:R-:W-:Y:S01]  /*18c0*/  UMOV UR7, 0x400 ;  /* 0x0000040000077882 */ /* 0x000fe20000000000 */
[----:B01----:R-:W-:Y:S01]  /*18d0*/  IMAD.U32 R5, RZ, RZ, UR6 ;  /* 0x00000006ff057e24 */ /* 0x003fe2000f8e00ff */
[----:B------:R-:W-:Y:S01]  /*18e0*/  SHF.L.U32 R4, R7, 0x1f, RZ ;  /* 0x0000001f07047819 */ /* 0x000fe200000006ff */
[----:B--2---:R-:W-:-:S06]  /*18f0*/  ULEA UR7, UR8, UR7, 0x18 ;  /* 0x0000000708077291 */ /* 0x004fcc000f8ec03f */
[----:B------:R-:W-:-:S04]  /*1900*/  IMAD.U32 R6, RZ, RZ, UR7 ;  /* 0x00000007ff067e24 */ /* 0x000fc8000f8e00ff */
[----:B------:R-:W-:-:S04]  /*1910*/  IMAD R5, R5, 0x8, R6 ;  /* 0x0000000805057824 */ /* 0x000fc800078e0206 */
[----:B------:R0:W1:Y:S01]  /*1920*/  SYNCS.PHASECHK.TRANS64.TRYWAIT P1, [R5+URZ], R4 ;  /* 0x00000004050075a7 */ /* 0x000062000802017f */
[----:B------:R-:W-:Y:S05]  /*1930*/  @!P0 BRA `(.L_x_25) ;  /* 0x0000000000048947 */ /* 0x000fea0003800000 */
[----:B------:R-:W-:Y:S01]  /*1940*/  BPT.TRAP 0x1 ;  /* 0x000000040000795c */ /* 0x000fe20000300000 */
.L_x_25:
[----:B-1----:R-:W-:Y:S05]  /*1950*/  @P1 BRA `(.L_x_26) ;  /* 0x0000000000081947 */ /* 0x002fea0003800000 */
[----:B------:R-:W1:Y:S02]  /*1960*/  SYNCS.PHASECHK.TRANS64.TRYWAIT P1, [R5+URZ], R4 ;  /* 0x00000004050075a7 */ /* 0x000e64000802017f */
[----:B-1----:R-:W-:Y:S05]  /*1970*/  @!P1 BRA `(.L_x_27) ;  /* 0x0000004800349947 */ /* 0x002fea0003800000 */
.L_x_26:
[----:B------:R-:W-:Y:S01]  /*1980*/  ULEA UR7, UR6, UR4, 0xa ;  /* 0x0000000406077291 */ /* 0x000fe2000f8e503f */
[----:B------:R-:W-:Y:S01]  /*1990*/  WARPGROUP.ARRIVE ;  /* 0x00000000000079c5 */ /* 0x000fe20000000000 */
[----:B------:R-:W-:Y:S01]  /*19a0*/  ULEA UR12, UR6, UR5, 0x9 ;  /* 0x00000005060c7291 */ /* 0x000fe2000f8e483f */
[----:B------:R-:W-:Y:S01]  /*19b0*/  UMOV UR9, 0x40000040 ;  /* 0x4000004000097882 */ /* 0x000fe20000000000 */
[----:B------:R-:W-:-:S03]  /*19c0*/  UMOV UR11, 0x40000040 ;  /* 0x40000040000b7882 */ /* 0x000fc60000000000 */
[----:B------:R-:W-:Y:S02]  /*19d0*/  UMOV UR8, UR7 ;  /* 0x0000000700087c82 */ /* 0x000fe40008000000 */
[----:B------:R-:W-:Y:S02]  /*19e0*/  UMOV UR10, UR12 ;  /* 0x0000000c000a7c82 */ /* 0x000fe40008000000 */
[----:B------:R-:W-:Y:S01]  /*19f0*/  HGMMA.64x64x16.F32 R24, gdesc[UR8], R24, gsb0 ;  /* 0x00e00000081879f0 */ /* 0x000fe20008000818 */
        /* <DEDUP_REMOVED lines=23> */
[----:B------:R-:W-:Y:S01]  /*1b70*/  BPT.TRAP 0x1 ;  /* 0x000000040000795c */ /* 0x000fe20000300000 */
.L_x_28:
[----:B------:R-:W-:-:S13]  /*1b80*/  ISETP.NE.AND P1, PT, R58, RZ, PT ;  /* 0x000000ff3a00720c */ /* 0x000fda0003f25270 */
[----:B01----:R-:W-:-:S04]  /*1b90*/  @P1 IMAD R4, R3, 0x8, R6 ;  /* 0x0000000803041824 */ /* 0x003fc800078e0206 */
[----:B------:R-:W-:-:S05]  /*1ba0*/  @P1 VIADD R5, R4, 0x48 ;  /* 0x0000004804051836 */ /* 0x000fca0000000000 */
[----:B------:R-:W-:-:S04]  /*1bb0*/  @P1 PRMT R5, R22, 0x654, R5 ;  /* 0x0000065416051816 */ /* 0x000fc80000000005 */
[----:B------:R0:W-:Y:S01]  /*1bc0*/  @P1 SYNCS.ARRIVE.TRANS64.RED.A1T0 RZ, [R5+URZ], RZ ;  /* 0x000000ff05ff19a7 */ /* 0x0001e2000810043f */
[----:B------:R-:W-:-:S13]  /*1bd0*/  ISETP.GT.U32.AND P1, PT, R19, 0x1, PT ;  /* 0x000000011300780c */ /* 0x000fda0003f24070 */
[----:B0-----:R-:W-:Y:S05]  /*1be0*/  @P1 BRA `(.L_x_29) ;  /* 0x0000000000041947 */ /* 0x001fea0003800000 */
[----:B------:R-:W-:Y:S01]  /*1bf0*/  BPT.TRAP 0x1 ;  /* 0x000000040000795c */ /* 0x000fe20000300000 */
.L_x_29:
[----:B------:R-:W-:Y:S01]  /*1c00*/  UIADD3 UR6, UR6, 0x1, URZ ;  /* 0x0000000106067890 */ /* 0x000fe2000fffe03f */
[C---:B------:R-:W-:Y:S01]  /*1c10*/  ISETP.GT.AND P2, PT, R0.reuse, 0x1, PT ;  /* 0x000000010000780c */ /* 0x040fe20003f44270 */
[----:B------:R-:W-:Y:S02]  /*1c20*/  VIADD R3, R3, 0x1 ;  /* 0x0000000103037836 */ /* 0x000fe40000000000 */
[----:B------:R-:W-:Y:S01]  /*1c30*/  UISETP.NE.AND UP0, UPT, UR6, 0x9, UPT ;  /* 0x000000090600788c */ /* 0x000fe2000bf05270 */
[----:B------:R-:W-:Y:S02]  /*1c40*/  VIADD R0, R0, 0xffffffff ;  /* 0xffffffff00007836 */ /* 0x000fe40000000000 */
[C---:B------:R-:W-:Y:S01]  /*1c50*/  ISETP.NE.AND P1, PT, R3.reuse, 0x9, PT ;  /* 0x000000090300780c */ /* 0x040fe20003f25270 */
[----:B------:R-:W-:Y:S02]  /*1c60*/  USEL UR7, URZ, 0x1, UP0 ;  /* 0x000000013f077887 */ /* 0x000fe40008000000 */
[----:B------:R-:W-:Y:S01]  /*1c70*/  USEL UR6, UR6, URZ, UP0 ;  /* 0x0000003f06067287 */ /* 0x000fe20008000000 */
[----:B------:R-:W-:-:S03]  /*1c80*/  SEL R3, R3, RZ, P1 ;  /* 0x000000ff03037207 */ /* 0x000fc60000800000 */
[----:B------:R-:W-:Y:S01]  /*1c90*/  LOP3.LUT R7, R7, UR7, RZ, 0x3c, !PT ;  /* 0x0000000707077c12 */ /* 0x000fe2000f8e3cff */
[----:B------:R-:W-:Y:S07]  /*1ca0*/  @P2 BRA `(.L_x_30) ;  /* 0xfffffff800f82947 */ /* 0x000fee000383ffff */
.L_x_23:
[----:B------:R-:W2:Y:S02]  /*1cb0*/  LDC R0, c[0x0][0x28c] ;  /* 0x0000a300ff007b82 */ /* 0x000ea40000000800 */
[----:B--2---:R-:W-:-:S13]  /*1cc0*/  ISETP.GE.AND P1, PT, R0, 0x1, PT ;  /* 0x000000010000780c */ /* 0x004fda0003f26270 */
[----:B------:R-:W-:Y:S05]  /*1cd0*/  @!P1 BRA `(.L_x_31) ;  /* 0x0000000000509947 */ /* 0x000fea0003800000 */
[----:B------:R-:W-:Y:S05]  /*1ce0*/  @!P0 BRA `(.L_x_32) ;  /* 0x0000000000048947 */ /* 0x000fea0003800000 */
[----:B------:R-:W-:Y:S01]  /*1cf0*/  BPT.TRAP 0x1 ;  /* 0x000000040000795c */ /* 0x000fe20000300000 */
.L_x_32:
[----:B------:R-:W-:Y:S01]  /*1d00*/  ISETP.NE.AND P1, PT, R58, RZ, PT ;  /* 0x000000ff3a00720c */ /* 0x000fe20003f25270 */
[----:B------:R-:W-:Y:S01]  /*1d10*/  BSSY B0, `(.L_x_33) ;  /* 0x000000e000007945 */ /* 0x000fe20003800000 */
[----:B------:R-:W-:-:S11]  /*1d20*/  ISETP.GT.U32.AND P0, PT, R19, 0x1, PT ;  /* 0x000000011300780c */ /* 0x000fd60003f04070 */
[----:B------:R-:W-:Y:S05]  /*1d30*/  @!P1 BRA `(.L_x_34) ;  /* 0x00000000002c9947 */ /* 0x000fea0003800000 */
[----:B------:R-:W-:-:S04]  /*1d40*/  UISETP.LT.AND UP0, UPT, UR40, 0x1, UPT ;  /* 0x000000012800788c */ /* 0x000fc8000bf01270 */
[----:B------:R-:W-:-:S04]  /*1d50*/  USEL UR6, UR40, 0x1, UP0 ;  /* 0x0000000128067887 */ /* 0x000fc80008000000 */
[----:B------:R-:W-:-:S04]  /*1d60*/  UIADD3 UR6, UR39, UR40, -UR6 ;  /* 0x0000002827067290 */ /* 0x000fc8000fffe806 */
[----:B------:R-:W-:-:S04]  /*1d70*/  UIMAD.WIDE.U32 UR4, UR6, 0x38e38e39, URZ ;  /* 0x38e38e39060478a5 */ /* 0x000fc8000f8e003f */
[----:B------:R-:W-:-:S04]  /*1d80*/  USHF.R.U32.HI UR4, URZ, 0x1, UR5 ;  /* 0x000000013f047899 */ /* 0x000fc80008011605 */
[----:B------:R-:W-:-:S06]  /*1d90*/  UIMAD UR6, UR4, -0x9, UR6 ;  /* 0xfffffff7040678a4 */ /* 0x000fcc000f8e0206 */
[----:B------:R-:W-:-:S04]  /*1da0*/  IMAD.U32 R3, RZ, RZ, UR6 ;  /* 0x00000006ff037e24 */ /* 0x000fc8000f8e00ff */
[----:B------:R-:W-:-:S04]  /*1db0*/  IMAD R0, R3, 0x8, R6 ;  /* 0x0000000803007824 */ /* 0x000fc800078e0206 */
[----:B------:R-:W-:-:S05]  /*1dc0*/  VIADD R3, R0, 0x48 ;  /* 0x0000004800037836 */ /* 0x000fca0000000000 */
[----:B------:R-:W-:-:S04]  /*1dd0*/  PRMT R3, R22, 0x654, R3 ;  /* 0x0000065416037816 */ /* 0x000fc80000000003 */
[----:B------:R2:W-:Y:S03]  /*1de0*/  SYNCS.ARRIVE.TRANS64.RED.A1T0 RZ, [R3+URZ], RZ ;  /* 0x000000ff03ff79a7 */ /* 0x0005e6000810043f */
.L_x_34:
[----:B------:R-:W-:Y:S05]  /*1df0*/  BSYNC B0 ;  /* 0x0000000000007941 */ /* 0x000fea0003800000 */
.L_x_33:
[----:B------:R-:W-:Y:S05]  /*1e00*/  @P0 BRA `(.L_x_31) ;  /* 0x0000000000040947 */ /* 0x000fea0003800000 */
[----:B------:R-:W-:Y:S01]  /*1e10*/  BPT.TRAP 0x1 ;  /* 0x000000040000795c */ /* 0x000fe20000300000 */
.L_x_31:
[----:B------:R-:W3:Y:S01]  /*1e20*/  LDC R6, c[0x0][0x288] ;  /* 0x0000a200ff067b82 */ /* 0x000ee20000000800 */
[--C-:B------:R-:W-:Y:S01]  /*1e30*/  SHF.R.U32.HI R0, RZ, 0x2, R18.reuse ;  /* 0x00000002ff007819 */ /* 0x100fe20000011612 */
[----:B------:R-:W-:Y:S01]  /*1e40*/  IMAD.SHL.U32 R61, R61, 0x40, RZ ;  /* 0x000000403d3d7824 */ /* 0x000fe200078e00ff */
[----:B01----:R-:W-:Y:S01]  /*1e50*/  SHF.R.U32.HI R5, RZ, 0x7, R18 ;  /* 0x00000007ff057819 */ /* 0x003fe20000011612 */
[----:B------:R-:W-:Y:S01]  /*1e60*/  UIADD3 UR39, UR40, UR39, URZ ;  /* 0x0000002728277290 */ /* 0x000fe2000fffe03f */
[----:B--2---:R-:W-:Y:S01]  /*1e70*/  LOP3.LUT R3, R0, 0x7, RZ, 0xc0, !PT ;  /* 0x0000000700037812 */ /* 0x004fe200078ec0ff */
[C---:B------:R-:W-:Y:S01]  /*1e80*/  IMAD.SHL.U32 R10, R18.reuse, 0x2, RZ ;  /* 0x00000002120a7824 */ /* 0x040fe200078e00ff */
[----:B------:R-:W-:Y:S01]  /*1e90*/  LOP3.LUT R0, R5, 0x1, RZ, 0xc0, !PT ;  /* 0x0000000105007812 */ /* 0x000fe200078ec0ff */
[----:B------:R-:W-:Y:S01]  /*1ea0*/  UISETP.GT.U32.AND UP0, UPT, UR39, 0x8, UPT ;  /* 0x000000082700788c */ /* 0x000fe2000bf04070 */
[C---:B------:R-:W-:Y:S01]  /*1eb0*/  LOP3.LUT R5, R18.reuse, 0x3, RZ, 0xc0, !PT ;  /* 0x0000000312057812 */ /* 0x040fe200078ec0ff */
[----:B------:R-:W-:Y:S01]  /*1ec0*/  ULDC UR7, c[0x0][0x284] ;  /* 0x0000a10000077ab9 */ /* 0x000fe20000000800 */
[----:B------:R-:W-:Y:S01]  /*1ed0*/  LOP3.LUT R4, R18, 0x60, RZ, 0xc0, !PT ;  /* 0x0000006012047812 */ /* 0x000fe200078ec0ff */
[----:B------:R-:W-:Y:S01]  /*1ee0*/  IMAD.SHL.U32 R8, R0, 0x40, RZ ;  /* 0x0000004000087824 */ /* 0x000fe200078e00ff */
[----:B------:R-:W-:Y:S01]  /*1ef0*/  UISETP.LT.U32.AND UP0, UPT, UR40, 0x9, UP0 ;  /* 0x000000092800788c */ /* 0x000fe20008701070 */
[----:B------:R-:W-:Y:S01]  /*1f00*/  SHF.R.S32.HI R15, RZ, 0x1f, R57 ;  /* 0x0000001fff0f7819 */ /* 0x000fe20000011439 */
[----:B------:R-:W-:Y:S01]  /*1f10*/  UISETP.GE.U32.AND UP1, UPT, UR40, 0x9, UPT ;  /* 0x000000092800788c */ /* 0x000fe2000bf26070 */
[----:B------:R-:W-:Y:S01]  /*1f20*/  SHF.R.U32.HI R4, RZ, 0x1, R4 ;  /* 0x00000001ff047819 */ /* 0x000fe20000011604 */
[----:B------:R-:W-:Y:S01]  /*1f30*/  ULDC.64 UR8, c[0x0][0x5d0] ;  /* 0x0001740000087ab9 */ /* 0x000fe20000000a00 */
[C---:B------:R-:W-:Y:S01]  /*1f40*/  LOP3.LUT R10, R61.reuse, 0x6, R10, 0xf8, !PT ;  /* 0x000000063d0a7812 */ /* 0x040fe200078ef80a */
[----:B------:R-:W-:Y:S01]  /*1f50*/  UIMAD.WIDE.U32 UR4, UR39, 0x38e38e39, URZ ;  /* 0x38e38e39270478a5 */ /* 0x000fe2000f8e003f */
[--C-:B------:R-:W-:Y:S01]  /*1f60*/  IADD3 R7, RZ, -R4, -R3.reuse ;  /* 0x80000004ff077210 */ /* 0x100fe20007ffe803 */
[----:B------:R-:W-:Y:S01]  /*1f70*/  USEL UR6, URZ, 0x1, !UP0 ;  /* 0x000000013f067887 */ /* 0x000fe2000c000000 */
[----:B------:R-:W-:Y:S01]  /*1f80*/  LOP3.LUT R3, R8, 0x40, R3, 0xe2, !PT ;  /* 0x0000004008037812 */ /* 0x000fe200078ee203 */
[C---:B------:R-:W-:Y:S01]  /*1f90*/  IMAD.WIDE R8, R60.reuse, 0x80, RZ ;  /* 0x000000803c087825 */ /* 0x040fe200078e02ff */
[----:B---3--:R-:W-:Y:S01]  /*1fa0*/  ISETP.GE.AND P0, PT, R61, R6, PT ;  /* 0x000000063d00720c */ /* 0x008fe20003f06270 */
[----:B------:R-:W-:Y:S01]  /*1fb0*/  USHF.R.U32.HI UR4, URZ, 0x1, UR5 ;  /* 0x000000013f047899 */ /* 0x000fe20008011605 */
[----:B------:R-:W-:Y:S01]  /*1fc0*/  SHF.R.S32.HI R11, RZ, 0x1f, R10 ;  /* 0x0000001fff0b7819 */ /* 0x000fe2000001140a */
[----:B------:R-:W-:Y:S01]  /*1fd0*/  IMAD R12, R5, -0x2, R6 ;  /* 0xfffffffe050c7824 */ /* 0x000fe200078e0206 */
[----:B------:R-:W-:Y:S01]  /*1fe0*/  ULOP3.LUT UR38, UR38, UR6, URZ, 0x3c, !UPT ;  /* 0x0000000626267292 */ /* 0x000fe2000f8e3c3f */
[----:B------:R-:W-:Y:S01]  /*1ff0*/  IMAD.SHL.U32 R5, R60, 0x80, RZ ;  /* 0x000000803c057824 */ /* 0x000fe200078e00ff */
[----:B------:R-:W-:Y:S01]  /*2000*/  LOP3.LUT R75, R8, R3, R4, 0xfe, !PT ;  /* 0x00000003084b7212 */ /* 0x000fe200078efe04 */
[----:B------:R-:W-:Y:S01]  /*2010*/  IMAD R6, R15, UR8, RZ ;  /* 0x000000080f067c24 */ /* 0x000fe2000f8e02ff */
[----:B------:R-:W-:Y:S01]  /*2020*/  UIMAD UR39, UR4, -0x9, UR39 ;  /* 0xfffffff7042778a4 */ /* 0x000fe2000f8e0227 */
[----:B------:R-:W-:Y:S01]  /*2030*/  IMAD R0, R0, -0x40, R7 ;  /* 0xffffffc000007824 */ /* 0x000fe200078e0207 */
[----:B------:R-:W-:Y:S01]  /*2040*/  ISETP.GE.OR P0, PT, R5, UR7, P0 ;  /* 0x0000000705007c0c */ /* 0x000fe20008706670 */
[C---:B------:R-:W-:Y:S01]  /*2050*/  IMAD R13, R57.reuse, UR9, R6 ;  /* 0x00000009390d7c24 */ /* 0x040fe2000f8e0206 */
[----:B------:R-:W-:Y:S01]  /*2060*/  @UP1 ULOP3.LUT UR38, UR38, 0x1, UR4, 0x78, !UPT ;  /* 0x0000000126261892 */ /* 0x000fe2000f8e7804 */
[----:B------:R-:W-:Y:S01]  /*2070*/  IMAD.WIDE.U32 R6, R57, UR8, R10 ;  /* 0x0000000839067c25 */ /* 0x000fe2000f8e000a */
[----:B------:R-:W-:-:S03]  /*2080*/  IADD3 R3, -R5, UR7, R0 ;  /* 0x0000000705037c10 */ /* 0x000fc6000fffe100 */
[----:B------:R-:W-:Y:S02]  /*2090*/  IMAD.IADD R7, R7, 0x1, R13 ;  /* 0x0000000107077824 */ /* 0x000fe400078e020d */
[----:B------:R-:W-:Y:S02]  /*20a0*/  IMAD.IADD R4, R12, 0x1, -R61 ;  /* 0x000000010c047824 */ /* 0x000fe400078e0a3d */
[----:B------:R-:W-:Y:S02]  /*20b0*/  IMAD.MOV.U32 R0, RZ, RZ, -0x1 ;  /* 0xffffffffff007424 */ /* 0x000fe400078e00ff */
[----:B------:R-:W-:Y:S05]  /*20c0*/  @P0 BRA `(.L_x_35) ;  /* 0x00000020008c0947 */ /* 0x000fea0003800000 */
[----:B------:R-:W0:Y:S01]  /*20d0*/  LDC.64 R68, c[0x0][0x5c8] ;  /* 0x00017200ff447b82 */ /* 0x000e220000000a00 */
[----:B-----5:R-:W-:Y:S01]  /*20e0*/  FSETP.NEU.AND P1, PT, R56, RZ, PT ;  /* 0x000000ff3800720b */ /* 0x020fe20003f2d000 */
[----:B------:R-:W-:Y:S01]  /*20f0*/  BSSY B0, `(.L_x_35) ;  /* 0x0000220000007945 */ /* 0x000fe20003800000 */
[----:B------:R-:W-:-:S04]  /*2100*/  ISETP.GT.AND P0, PT, R4, RZ, PT ;  /* 0x000000ff0400720c */ /* 0x000fc80003f04270 */
[----:B------:R-:W-:Y:S01]  /*2110*/  ISETP.GT.AND P3, PT, R3, RZ, P0 ;  /* 0x000000ff0300720c */ /* 0x000fe20000764270 */
[-C--:B0-----:R-:W-:Y:S02]  /*2120*/  IMAD R12, R9, R68.reuse, RZ ;  /* 0x00000044090c7224 */ /* 0x081fe400078e02ff */
[----:B------:R-:W-:-:S04]  /*2130*/  IMAD.WIDE.U32 R60, R75, R68, R6 ;  /* 0x000000444b3c7225 */ /* 0x000fc800078e0006 */
[----:B------:R-:W-:-:S04]  /*2140*/  IMAD R5, R75, R69, R12 ;  /* 0x000000454b057224 */ /* 0x000fc800078e020c */
[----:B------:R-:W-:Y:S01]  /*2150*/  IMAD.IADD R77, R61, 0x1, R5 ;  /* 0x000000013d4d7824 */ /* 0x000fe200078e0205 */
[----:B------:R-:W-:Y:S06]  /*2160*/  @!P1 BRA `(.L_x_36) ;  /* 0x0000001400e89947 */ /* 0x000fec0003800000 */
[----:B------:R-:W0:Y:S01]  /*2170*/  LDC.64 R64, c[0x0][0x5b8] ;  /* 0x00016e00ff407b82 */ /* 0x000e220000000a00 */
[----:B------:R-:W-:-:S07]  /*2180*/  ULDC.64 UR4, c[0x0][0x5c0] ;  /* 0x0001700000047ab9 */ /* 0x000fce0000000a00 */
[----:B------:R-:W1:Y:S08]  /*2190*/  LDC.64 R70, c[0x0][0x5b0] ;  /* 0x00016c00ff467b82 */ /* 0x000e700000000a00 */
[----:B------:R-:W2:Y:S01]  /*21a0*/  LDC.64 R72, c[0x0][0x5a8] ;  /* 0x00016a00ff487b82 */ /* 0x000ea20000000a00 */
[-C--:B0-----:R-:W-:Y:S02]  /*21b0*/  IMAD R6, R15, R64.reuse, RZ ;  /* 0x000000400f067224 */ /* 0x081fe400078e02ff */
[----:B------:R-:W-:-:S04]  /*21c0*/  IMAD.WIDE.U32 R62, R57, R64, R10 ;  /* 0x00000040393e7225 */ /* 0x000fc800078e000a */
[----:B------:R-:W-:Y:S02]  /*21d0*/  IMAD R65, R57, R65, R6 ;  /* 0x0000004139417224 */ /* 0x000fe400078e0206 */
[-C--:B-1----:R-:W-:Y:S02]  /*21e0*/  IMAD R8, R9, R70.reuse, RZ ;  /* 0x0000004609087224 */ /* 0x082fe400078e02ff */
[----:B------:R-:W-:Y:S02]  /*21f0*/  IMAD.IADD R13, R63, 0x1, R65 ;  /* 0x000000013f0d7824 */ /* 0x000fe400078e0241 */
[----:B------:R-:W-:Y:S02]  /*2200*/  IMAD.MOV.U32 R12, RZ, RZ, R62 ;  /* 0x000000ffff0c7224 */ /* 0x000fe400078e003e */
[C---:B------:R-:W-:Y:S02]  /*2210*/  IMAD R67, R75.reuse, R71, R8 ;  /* 0x000000474b437224 */ /* 0x040fe400078e0208 */
[----:B------:R-:W-:-:S04]  /*2220*/  IMAD.WIDE.U32 R6, R75, R70, R12 ;  /* 0x000000464b067225 */ /* 0x000fc800078e000c */
[----:B------:R-:W-:Y:S01]  /*2230*/  IMAD.IADD R5, R7, 0x1, R67 ;  /* 0x0000000107057824 */ /* 0x000fe200078e0243 */
[----:B--2---:R-:W-:-:S04]  /*2240*/  LEA R14, P1, R6, R72, 0x1 ;  /* 0x00000048060e7211 */ /* 0x004fc800078208ff */
[----:B------:R-:W-:-:S05]  /*2250*/  LEA.HI.X R15, R6, R73, R5, 0x1, P1 ;  /* 0x00000049060f7211 */ /* 0x000fca00008f0c05 */
[----:B------:R0:W2:Y:S01]  /*2260*/  @P3 LDG.E.LTC128B.U16 R5, desc[UR36][R14.64] ;  /* 0x000000240e053981 */ /* 0x0000a2000c1e1520 */
[----:B------:R-:W-:Y:S01]  /*2270*/  LEA R8, P1, R60, UR4, 0x1 ;  /* 0x000000043c087c11 */ /* 0x000fe2000f8208ff */
[----:B------:R-:W-:Y:S01]  /*2280*/  IMAD.WIDE.U32 R6, R75, R70, R10 ;  /* 0x000000464b067225 */ /* 0x000fe200078e000a */
[----:B------:R-:W-:Y:S03]  /*2290*/  BSSY B1, `(.L_x_37) ;  /* 0x0000012000017945 */ /* 0x000fe60003800000 */
[----:B------:R-:W-:Y:S02]  /*22a0*/  IMAD.IADD R7, R67, 0x1, R7 ;  /* 0x0000000143077824 */ /* 0x000fe400078e0207 */
[----:B------:R-:W-:Y:S01]  /*22b0*/  IMAD.WIDE.U32 R20, R57, R64, R6 ;  /* 0x0000004039147225 */ /* 0x000fe200078e0006 */
[----:B0-----:R-:W-:-:S03]  /*22c0*/  SHF.L.U64.HI R15, R70, 0x3, R71 ;  /* 0x00000003460f7819 */ /* 0x001fc60000010247 */
[----:B------:R-:W-:Y:S01]  /*22d0*/  IMAD.IADD R7, R65, 0x1, R21 ;  /* 0x0000000141077824 */ /* 0x000fe200078e0215 */
[----:B------:R-:W-:Y:S01]  /*22e0*/  LEA R6, P4, R20, R72, 0x1 ;  /* 0x0000004814067211 */ /* 0x000fe200078808ff */
[----:B------:R-:W-:-:S03]  /*22f0*/  IMAD.SHL.U32 R14, R70, 0x8, RZ ;  /* 0x00000008460e7824 */ /* 0x000fc600078e00ff */
[----:B------:R-:W-:Y:S01]  /*2300*/  LEA.HI.X R7, R20, R73, R7, 0x1, P4 ;  /* 0x0000004914077211 */ /* 0x000fe200020f0c07 */
[----:B--2---:R-:W-:-:S05]  /*2310*/  HADD2.F32 R9, -RZ, R5.H0_H0 ;  /* 0x20000005ff097230 */ /* 0x004fca0000004100 */
[----:B------:R-:W-:-:S04]  /*2320*/  FMUL R9, R9, R56 ;  /* 0x0000003809097220 */ /* 0x000fc80000400000 */
[----:B------:R-:W-:Y:S01]  /*2330*/  FFMA R24, R24, R23, R9 ;  /* 0x0000001718187223 */ /* 0x000fe20000000009 */
[----:B------:R-:W-:Y:S02]  /*2340*/  LEA.HI.X R9, R60, UR5, R77, 0x1, P1 ;  /* 0x000000053c097c11 */ /* 0x000fe400088f0c4d */
[----:B------:R-:W-:Y:S02]  /*2350*/  ISETP.GT.AND P1, PT, R4, 0x1, PT ;  /* 0x000000010400780c */ /* 0x000fe40003f24270 */
[----:B------:R-:W-:Y:S02]  /*2360*/  F2FP.F16.F32.PACK_AB R24, RZ, R24 ;  /* 0x00000018ff18723e */ /* 0x000fe400000000ff */
[----:B------:R-:W-:-:S03]  /*2370*/  ISETP.GT.AND P2, PT, R3, RZ, P1 ;  /* 0x000000ff0300720c */ /* 0x000fc60000f44270 */
[----:B------:R0:W-:Y:S10]  /*2380*/  @P3 STG.E.U16 desc[UR36][R8.64], R24 ;  /* 0x0000001808003986 */ /* 0x0001f4000c101524 */
[----:B------:R-:W-:Y:S05]  /*2390*/  @!P2 BRA `(.L_x_38) ;  /* 0x000000000004a947 */ /* 0x000fea0003800000 */
[----:B------:R1:W5:Y:S02]  /*23a0*/  LDG.E.LTC128B.U16 R5, desc[UR36][R6.64+0x2] ;  /* 0x0000022406057981 */ /* 0x000364000c1e1520 */
.L_x_38:
[----:B------:R-:W-:Y:S05]  /*23b0*/  BSYNC B1 ;  /* 0x0000000000017941 */ /* 0x000fea0003800000 */
.L_x_37:
[----:B-----5:R-:W-:Y:S01]  /*23c0*/  HADD2.F32 R61, -RZ, R5.H0_H0 ;  /* 0x20000005ff3d7230 */ /* 0x020fe20000004100 */
[----:B------:R-:W-:Y:S01]  /*23d0*/  ISETP.GT.AND P0, PT, R3, 0x8, P0 ;  /* 0x000000080300780c */ /* 0x000fe20000704270 */
[----:B------:R-:W-:Y:S01]  /*23e0*/  IMAD.WIDE.U32 R20, R75, R70, R14 ;  /* 0x000000464b147225 */ /* 0x000fe200078e000e */
[----:B0-----:R-:W-:-:S03]  /*23f0*/  PRMT R24, R5, 0x7610, R24 ;  /* 0x0000761005187816 */ /* 0x001fc60000000018 */
[----:B------:R-:W-:Y:S01]  /*2400*/  FMUL R12, R61, R56 ;  /* 0x000000383d0c7220 */ /* 0x000fe20000400000 */
[----:B------:R-:W-:Y:S01]  /*2410*/  IMAD.IADD R67, R67, 0x1, R21 ;  /* 0x0000000143437824 */ /* 0x000fe200078e0215 */
[----:B------:R-:W-:Y:S02]  /*2420*/  IADD3 R62, P3, R62, R20, RZ ;  /* 0x000000143e3e7210 */ /* 0x000fe40007f7e0ff */
[----:B------:R-:W-:-:S03]  /*2430*/  FFMA R12, R25, R23, R12 ;  /* 0x00000017190c7223 */ /* 0x000fc6000000000c */
[----:B------:R-:W-:Y:S01]  /*2440*/  IMAD.X R13, R67, 0x1, R13, P3 ;  /* 0x00000001430d7824 */ /* 0x000fe200018e060d */
[C---:B------:R-:W-:Y:S02]  /*2450*/  LEA R14, P3, R62.reuse, R72, 0x1 ;  /* 0x000000483e0e7211 */ /* 0x040fe400078608ff */
[----:B------:R-:W-:Y:S02]  /*2460*/  F2FP.F16.F32.PACK_AB R12, RZ, R12 ;  /* 0x0000000cff0c723e */ /* 0x000fe400000000ff */
[----:B------:R-:W-:Y:S02]  /*2470*/  LEA.HI.X R15, R62, R73, R13, 0x1, P3 ;  /* 0x000000493e0f7211 */ /* 0x000fe400018f0c0d */
[----:B------:R-:W-:-:S05]  /*2480*/  PRMT R21, R12, 0x7610, R21 ;  /* 0x000076100c157816 */ /* 0x000fca0000000015 */
[----:B------:R0:W-:Y:S04]  /*2490*/  @P2 STG.E.U16 desc[UR36][R8.64+0x2], R21 ;  /* 0x0000021508002986 */ /* 0x0001e8000c101524 */
[----:B------:R-:W2:Y:S01]  /*24a0*/  @P0 LDG.E.LTC128B.U16 R24, desc[UR36][R14.64] ;  /* 0x000000240e180981 */ /* 0x000ea2000c1e1520 */
[----:B------:R-:W-:Y:S01]  /*24b0*/  IADD3 R20, P2, R10, R20, RZ ;  /* 0x000000140a147210 */ /* 0x000fe20007f5e0ff */
[----:B------:R-:W-:Y:S01]  /*24c0*/  BSSY B1, `(.L_x_39) ;  /* 0x0000011000017945 */ /* 0x000fe20003800000 */
[C---:B------:R-:W-:Y:S02]  /*24d0*/  SHF.L.U64.HI R13, R68.reuse, 0x4, R69 ;  /* 0x00000004440d7819 */ /* 0x040fe40000010245 */
[----:B------:R-:W-:Y:S01]  /*24e0*/  ISETP.GT.AND P1, PT, R3, 0x8, P1 ;  /* 0x000000080300780c */ /* 0x000fe20000f24270 */
[----:B0-----:R-:W-:Y:S01]  /*24f0*/  IMAD.X R21, R11, 0x1, R67, P2 ;  /* 0x000000010b157824 */ /* 0x001fe200010e0643 */
[----:B------:R-:W-:Y:S01]  /*2500*/  LEA R12, P2, R68, R8, 0x4 ;  /* 0x00000008440c7211 */ /* 0x000fe200078420ff */
[----:B------:R-:W-:-:S04]  /*2510*/  IMAD.WIDE.U32 R20, R57, R64, R20 ;  /* 0x0000004039147225 */ /* 0x000fc800078e0014 */
[----:B------:R-:W-:Y:S01]  /*2520*/  IMAD.X R13, R13, 0x1, R9, P2 ;  /* 0x000000010d0d7824 */ /* 0x000fe200010e0609 */
[----:B------:R-:W-:Y:S01]  /*2530*/  LEA R10, P3, R20, R72, 0x1 ;  /* 0x00000048140a7211 */ /* 0x000fe200078608ff */
[----:B------:R-:W-:-:S05]  /*2540*/  IMAD.IADD R11, R65, 0x1, R21 ;  /* 0x00000001410b7824 */ /* 0x000fca00078e0215 */
[----:B------:R-:W-:Y:S01]  /*2550*/  LEA.HI.X R11, R20, R73, R11, 0x1, P3 ;  /* 0x00000049140b7211 */ /* 0x000fe200018f0c0b */
[----:B--2---:R-:W-:-:S05]  /*2560*/  HADD2.F32 R5, -RZ, R24.H0_H0 ;  /* 0x20000018ff057230 */ /* 0x004fca0000004100 */
[----:B------:R-:W-:-:S04]  /*2570*/  FMUL R5, R5, R56 ;  /* 0x0000003805057220 */ /* 0x000fc80000400000 */
[----:B------:R-:W-:-:S05]  /*2580*/  FFMA R5, R26, R23, R5 ;  /* 0x000000171a057223 */ /* 0x000fca0000000005 */
[----:B------:R-:W-:-:S05]  /*2590*/  F2FP.F16.F32.PACK_AB R5, RZ, R5 ;  /* 0x00000005ff05723e */ /* 0x000fca00000000ff */
[----:B------:R0:W-:Y:S01]  /*25a0*/  @P0 STG.E.U16 desc[UR36][R12.64], R5 ;  /* 0x000000050c000986 */ /* 0x0001e2000c101524 */
[----:B------:R-:W-:Y:S05]  /*25b0*/  @!P1 BRA `(.L_x_40) ;  /* 0x0000000000049947 */ /* 0x000fea0003800000 */
[----:B------:R2:W5:Y:S02]  /*25c0*/  LDG.E.LTC128B.U16 R24, desc[UR36][R10.64+0x2] ;  /* 0x000002240a187981 */ /* 0x000564000c1e1520 */
.L_x_40:
[----:B------:R-:W-:Y:S05]  /*25d0*/  BSYNC B1 ;  /* 0x0000000000017941 */ /* 0x000fea0003800000 */
.L_x_39:
[----:B0----5:R-:W-:Y:S01]  /*25e0*/  HADD2.F32 R5, -RZ, R24.H0_H0 ;  /* 0x20000018ff057230 */ /* 0x021fe20000004100 */
[----:B------:R-:W-:Y:S01]  /*25f0*/  ISETP.GT.AND P0, PT, R4, 0x8, PT ;  /* 0x000000080400780c */ /* 0x000fe20003f04270 */
[----:B------:R-:W-:Y:S03]  /*2600*/  BSSY B1, `(.L_x_41) ;  /* 0x0000008000017945 */ /* 0x000fe60003800000 */
[----:B------:R-:W-:Y:S01]  /*2610*/  FMUL R14, R5, R56 ;  /* 0x00000038050e7220 */ /* 0x000fe20000400000 */
[----:B------:R-:W-:-:S03]  /*2620*/  ISETP.GT.AND P2, PT, R3, RZ, P0 ;  /* 0x000000ff0300720c */ /* 0x000fc60000744270 */
[----:B------:R-:W-:-:S05]  /*2630*/  FFMA R14, R27, R23, R14 ;  /* 0x000000171b0e7223 */ /* 0x000fca000000000e */
[----:B------:R-:W-:-:S05]  /*2640*/  F2FP.F16.F32.PACK_AB R14, RZ, R14 ;  /* 0x0000000eff0e723e */ /* 0x000fca00000000ff */
[----:B------:R0:W-:Y:S01]  /*2650*/  @P1 STG.E.U16 desc[UR36][R12.64+0x2], R14 ;  /* 0x0000020e0c001986 */ /* 0x0001e2000c101524 */
[----:B------:R-:W-:Y:S05]  /*2660*/  @!P2 BRA `(.L_x_42) ;  /* 0x000000000004a947 */ /* 0x000fea0003800000 */
[----:B------:R3:W5:Y:S02]  /*2670*/  LDG.E.LTC128B.U16 R24, desc[UR36][R6.64+0x10] ;  /* 0x0000102406187981 */ /* 0x000764000c1e1520 */
.L_x_42:
[----:B------:R-:W-:Y:S05]  /*2680*/  BSYNC B1 ;  /* 0x0000000000017941 */ /* 0x000fea0003800000 */
.L_x_41:
[----:B-----5:R-:W-:Y:S01]  /*2690*/  HADD2.F32 R5, -RZ, R24.H0_H0 ;  /* 0x20000018ff057230 */ /* 0x020fe20000004100 */
        /* <DEDUP_REMOVED lines=9> */
.L_x_44:
[----:B------:R-:W-:Y:S05]  /*2730*/  BSYNC B1 ;  /* 0x0000000000017941 */ /* 0x000fea0003800000 */
.L_x_43:
[----:B----45:R-:W-:Y:S01]  /*2740*/  HADD2.F32 R5, -RZ, R24.H0_H0 ;  /* 0x20000018ff057230 */ /* 0x030fe20000004100 */
[----:B------:R-:W-:Y:S01]  /*2750*/  ISETP.GT.AND P0, PT, R3, 0x8, P0 ;  /* 0x000000080300780c */ /* 0x000fe20000704270 */
[----:B------:R-:W-:Y:S03]  /*2760*/  BSSY B1, `(.L_x_45) ;  /* 0x0000007000017945 */ /* 0x000fe60003800000 */
[----:B0-----:R-:W-:-:S04]  /*2770*/  FMUL R14, R5, R56 ;  /* 0x00000038050e7220 */ /* 0x001fc80000400000 */
[----:B------:R-:W-:-:S05]  /*2780*/  FFMA R14, R29, R23, R14 ;  /* 0x000000171d0e7223 */ /* 0x000fca000000000e */
[----:B------:R-:W-:-:S05]  /*2790*/  F2FP.F16.F32.PACK_AB R14, RZ, R14 ;  /* 0x0000000eff0e723e */ /* 0x000fca00000000ff */
[----:B------:R0:W-:Y:S01]  /*27a0*/  @P3 STG.E.U16 desc[UR36][R8.64+0x12], R14 ;  /* 0x0000120e08003986 */ /* 0x0001e2000c101524 */
[----:B------:R-:W-:Y:S05]  /*27b0*/  @!P0 BRA `(.L_x_46) ;  /* 0x0000000000048947 */ /* 0x000fea0003800000 */
[----:B------:R4:W5:Y:S02]  /*27c0*/  LDG.E.LTC128B.U16 R24, desc[UR36][R10.64+0x10] ;  /* 0x000010240a187981 */ /* 0x000964000c1e1520 */
.L_x_46:
[----:B------:R-:W-:Y:S05]  /*27d0*/  BSYNC B1 ;  /* 0x0000000000017941 */ /* 0x000fea0003800000 */
.L_x_45:
[----:B-----5:R-:W-:Y:S01]  /*27e0*/  HADD2.F32 R5, -RZ, R24.H0_H0 ;  /* 0x20000018ff057230 */ /* 0x020fe20000004100 */
[----:B------:R-:W-:Y:S01]  /*27f0*/  ISETP.GT.AND P1, PT, R3, 0x8, P1 ;  /* 0x000000080300780c */ /* 0x000fe20000f24270 */
[----:B------:R-:W-:Y:S03]  /*2800*/  BSSY B1, `(.L_x_47) ;  /* 0x0000007000017945 */ /* 0x000fe60003800000 */
[----:B------:R-:W-:-:S04]  /*2810*/  FMUL R5, R5, R56 ;  /* 0x0000003805057220 */ /* 0x000fc80000400000 */
[----:B------:R-:W-:-:S05]  /*2820*/  FFMA R5, R30, R23, R5 ;  /* 0x000000171e057223 */ /* 0x000fca0000000005 */
[----:B------:R-:W-:-:S05]  /*2830*/  F2FP.F16.F32.PACK_AB R5, RZ, R5 ;  /* 0x00000005ff05723e */ /* 0x000fca00000000ff */
[----:B------:R0:W-:Y:S01]  /*2840*/  @P0 STG.E.U16 desc[UR36][R12.64+0x10], R5 ;  /* 0x000010050c000986 */ /* 0x0001e2000c101524 */
[----:B------:R-:W-:Y:S05]  /*2850*/  @!P1 BRA `(.L_x_48) ;  /* 0x0000000000049947 */ /* 0x000fea0003800000 */
[----:B------:R0:W5:Y:S02]  /*2860*/  LDG.E.LTC128B.U16 R24, desc[UR36][R10.64+0x12] ;  /* 0x000012240a187981 */ /* 0x000164000c1e1520 */
.L_x_48:
[----:B------:R-:W-:Y:S05]  /*2870*/  BSYNC B1 ;  /* 0x0000000000017941 */ /* 0x000fea0003800000 */
.L_x_47:
        /* <DEDUP_REMOVED lines=10> */
.L_x_50:
[----:B------:R-:W-:Y:S05]  /*2920*/  BSYNC B1 ;  /* 0x0000000000017941 */ /* 0x000fea0003800000 */
.L_x_49:
        /* <DEDUP_REMOVED lines=10> */
.L_x_52:
[----:B------:R-:W-:Y:S05]  /*29d0*/  BSYNC B1 ;  /* 0x0000000000017941 */ /* 0x000fea0003800000 */
.L_x_51:
[----:B0----5:R-:W-:Y:S01]  /*29e0*/  HADD2.F32 R5, -RZ, R24.H0_H0 ;  /* 0x20000018ff057230 */ /* 0x021fe20000004100 */
        /* <DEDUP_REMOVED lines=8> */
.L_x_54:
[----:B------:R-:W-:Y:S05]  /*2a70*/  BSYNC B1 ;  /* 0x0000000000017941 */ /* 0x000fea0003800000 */
.L_x_53:
        /* <DEDUP_REMOVED lines=9> */
.L_x_56:
[----:B------:R-:W-:Y:S05]  /*2b10*/  BSYNC B1 ;  /* 0x0000000000017941 */ /* 0x000fea0003800000 */
.L_x_55:
        /* <DEDUP_REMOVED lines=10> */
.L_x_58:
[----:B------:R-:W-:Y:S05]  /*2bc0*/  BSYNC B1 ;  /* 0x0000000000017941 */ /* 0x000fea0003800000 */
.L_x_57:
        /* <DEDUP_REMOVED lines=10> */
.L_x_60:
[----:B------:R-:W-:Y:S05]  /*2c70*/  BSYNC B1 ;  /* 0x0000000000017941 */ /* 0x000fea0003800000 */
.L_x_59:
        /* <DEDUP_REMOVED lines=9> */
.L_x_62:
[----:B------:R-:W-:Y:S05]  /*2d10*/  BSYNC B1 ;  /* 0x0000000000017941 */ /* 0x000fea0003800000 */
.L_x_61:
        /* <DEDUP_REMOVED lines=9> */
.L_x_64:
[----:B------:R-:W-:Y:S05]  /*2db0*/  BSYNC B1 ;  /* 0x0000000000017941 */ /* 0x000fea0003800000 */
.L_x_63:
        /* <DEDUP_REMOVED lines=10> */
.L_x_66:
[----:B------:R-:W-:Y:S05]  /*2e60*/  BSYNC B1 ;  /* 0x0000000000017941 */ /* 0x000fea0003800000 */
.L_x_65:
        /* <DEDUP_REMOVED lines=10> */
.L_x_68:
[----:B------:R-:W-:Y:S05]  /*2f10*/  BSYNC B1 ;  /* 0x0000000000017941 */ /* 0x000fea0003800000 */
.L_x_67:
        /* <DEDUP_REMOVED lines=9> */
.L_x_70:
[----:B------:R-:W-:Y:S05]  /*2fb0*/  BSYNC B1 ;  /* 0x0000000000017941 */ /* 0x000fea0003800000 */
.L_x_69:
        /* <DEDUP_REMOVED lines=9> */
.L_x_72:
[----:B------:R-:W-:Y:S05]  /*3050*/  BSYNC B1 ;  /* 0x0000000000017941 */ /* 0x000fea0003800000 */
.L_x_71:
        /* <DEDUP_REMOVED lines=10> */
.L_x_74:
[----:B------:R-:W-:Y:S05]  /*3100*/  BSYNC B1 ;  /* 0x0000000000017941 */ /* 0x000fea0003800000 */
.L_x_73:
        /* <DEDUP_REMOVED lines=10> */
.L_x_76:
[----:B------:R-:W-:Y:S05]  /*31b0*/  BSYNC B1 ;  /* 0x0000000000017941 */ /* 0x000fea0003800000 */
.L_x_75:
        /* <DEDUP_REMOVED lines=9> */
.L_x_78:
[----:B------:R-:W-:Y:S05]  /*3250*/  BSYNC B1 ;  /* 0x0000000000017941 */ /* 0x000fea0003800000 */
.L_x_77:
        /* <DEDUP_REMOVED lines=9> */
.L_x_80:
[----:B------:R-:W-:Y:S05]  /*32f0*/  BSYNC B1 ;  /* 0x0000000000017941 */ /* 0x000fea0003800000 */
.L_x_79:
        /* <DEDUP_REMOVED lines=10> */
.L_x_82:
[----:B------:R-:W-:Y:S05]  /*33a0*/  BSYNC B1 ;  /* 0x0000000000017941 */ /* 0x000fea0003800000 */
.L_x_81:
        /* <DEDUP_REMOVED lines=10> */
.L_x_84:
[----:B------:R-:W-:Y:S05]  /*3450*/  BSYNC B1 ;  /* 0x0000000000017941 */ /* 0x000fea0003800000 */
.L_x_83:
        /* <DEDUP_REMOVED lines=9> */
.L_x_86:
[----:B------:R-:W-:Y:S05]  /*34f0*/  BSYNC B1 ;  /* 0x0000000000017941 */ /* 0x000fea0003800000 */
.L_x_85:
        /* <DEDUP_REMOVED lines=9> */
.L_x_88:
[----:B------:R-:W-:Y:S05]  /*3590*/  BSYNC B1 ;  /* 0x0000000000017941 */ /* 0x000fea0003800000 */
.L_x_87:
        /* <DEDUP_REMOVED lines=10> */
.L_x_90:
[----:B------:R-:W-:Y:S05]  /*3640*/  BSYNC B1 ;  /* 0x0000000000017941 */ /* 0x000fea0003800000 */
.L_x_89:
[----:B-----5:R-:W-:Y:S01]  /*3650*/  HADD2.F32 R5, -RZ, R24.H0_H0 ;  /* 0x20000018ff057230 */ /* 0x020fe20000004100 */
[----:B------:R-:W-:Y:S01]  /*3660*/  ISETP.GT.AND P1, PT, R4, 0x39, PT ;  /* 0x000000390400780c */ /* 0x000fe20003f24270 */
[----:B------:R-:W-:Y:S01]  /*3670*/  @P2 IMAD.MOV.U32 R4, RZ, RZ, R8 ;  /* 0x000000ffff042224 */ /* 0x000fe200078e0008 */
[----:B------:R-:W-:Y:S02]  /*3680*/  BSSY B1, `(.L_x_91) ;  /* 0x000000a000017945 */ /* 0x000fe40003800000 */
[----:B------:R-:W-:Y:S01]  /*3690*/  FMUL R5, R5, R56 ;  /* 0x0000003805057220 */ /* 0x000fe20000400000 */
[----:B------:R-:W-:-:S03]  /*36a0*/  ISETP.GT.AND P3, PT, R3, RZ, P1 ;  /* 0x000000ff0300720c */ /* 0x000fc60000f64270 */
[----:B------:R-:W-:-:S05]  /*36b0*/  FFMA R5, R52, R23, R5 ;  /* 0x0000001734057223 */ /* 0x000fca0000000005 */
[----:B------:R-:W-:-:S04]  /*36c0*/  F2FP.F16.F32.PACK_AB R5, RZ, R5 ;  /* 0x00000005ff05723e */ /* 0x000fc800000000ff */
[----:B0-----:R-:W-:Y:S01]  /*36d0*/  PRMT R14, R5, 0x7610, R14 ;  /* 0x00007610050e7816 */ /* 0x001fe2000000000e */
[----:B------:R-:W-:-:S05]  /*36e0*/  @P2 IMAD.MOV.U32 R5, RZ, RZ, R9 ;  /* 0x000000ffff052224 */ /* 0x000fca00078e0009 */
[----:B------:R0:W-:Y:S01]  /*36f0*/  @P2 STG.E.U16 desc[UR36][R4.64+0x70], R14 ;  /* 0x0000700e04002986 */ /* 0x0001e2000c101524 */
[----:B------:R-:W-:Y:S05]  /*3700*/  @!P3 BRA `(.L_x_92) ;  /* 0x000000000004b947 */ /* 0x000fea0003800000 */
[----:B------:R0:W5:Y:S02]  /*3710*/  LDG.E.LTC128B.U16 R24, desc[UR36][R6.64+0x72] ;  /* 0x0000722406187981 */ /* 0x000164000c1e1520 */
.L_x_92:
[----:B------:R-:W-:Y:S05]  /*3720*/  BSYNC B1 ;  /* 0x0000000000017941 */ /* 0x000fea0003800000 */
.L_x_91:
        /* <DEDUP_REMOVED lines=9> */
.L_x_94:
[----:B------:R-:W-:Y:S05]  /*37c0*/  BSYNC B1 ;  /* 0x0000000000017941 */ /* 0x000fea0003800000 */
.L_x_93:
[----:B-----5:R-:W-:Y:S01]  /*37d0*/  HADD2.F32 R5, -RZ, R24.H0_H0 ;  /* 0x20000018ff057230 */ /* 0x020fe20000004100 */
[----:B------:R-:W-:Y:S01]  /*37e0*/  ISETP.GT.AND P1, PT, R3, 0x8, P1 ;  /* 0x000000080300780c */ /* 0x000fe20000f24270 */
[----:B0-----:R-:W-:Y:S01]  /*37f0*/  @P0 IMAD.MOV.U32 R4, RZ, RZ, R12 ;  /* 0x000000ffff040224 */ /* 0x001fe200078e000c */
[----:B------:R-:W-:Y:S02]  /*3800*/  BSSY B1, `(.L_x_95) ;  /* 0x0000009000017945 */ /* 0x000fe40003800000 */
[----:B------:R-:W-:-:S04]  /*3810*/  FMUL R5, R5, R56 ;  /* 0x0000003805057220 */ /* 0x000fc80000400000 */
[----:B------:R-:W-:-:S05]  /*3820*/  FFMA R5, R54, R23, R5 ;  /* 0x0000001736057223 */ /* 0x000fca0000000005 */
[----:B------:R-:W-:-:S04]  /*3830*/  F2FP.F16.F32.PACK_AB R5, RZ, R5 ;  /* 0x00000005ff05723e */ /* 0x000fc800000000ff */
[----:B-1-3--:R-:W-:Y:S01]  /*3840*/  PRMT R6, R5, 0x7610, R6 ;  /* 0x0000761005067816 */ /* 0x00afe20000000006 */
[----:B------:R-:W-:-:S05]  /*3850*/  @P0 IMAD.MOV.U32 R5, RZ, RZ, R13 ;  /* 0x000000ffff050224 */ /* 0x000fca00078e000d */
[----:B------:R0:W-:Y:S01]  /*3860*/  @P0 STG.E.U16 desc[UR36][R4.64+0x70], R6 ;  /* 0x0000700604000986 */ /* 0x0001e2000c101524 */
[----:B------:R-:W-:Y:S05]  /*3870*/  @!P1 BRA `(.L_x_96) ;  /* 0x0000000000049947 */ /* 0x000fea0003800000 */
[----:B------:R1:W5:Y:S02]  /*3880*/  LDG.E.LTC128B.U16 R24, desc[UR36][R10.64+0x72] ;  /* 0x000072240a187981 */ /* 0x000364000c1e1520 */
.L_x_96:
[----:B------:R-:W-:Y:S05]  /*3890*/  BSYNC B1 ;  /* 0x0000000000017941 */ /* 0x000fea0003800000 */
.L_x_95:
[----:B------:R-:W-:Y:S05]  /*38a0*/  @!P1 BRA `(.L_x_97) ;  /* 0x0000000800909947 */ /* 0x000fea0003800000 */
[----:B-----5:R-:W-:-:S05]  /*38b0*/  HADD2.F32 R3, -RZ, R24.H0_H0 ;  /* 0x20000018ff037230 */ /* 0x020fca0000004100 */
[----:B0-----:R-:W-:-:S04]  /*38c0*/  FMUL R4, R3, R56 ;  /* 0x0000003803047220 */ /* 0x001fc80000400000 */
[----:B------:R-:W-:-:S05]  /*38d0*/  FFMA R4, R55, R23, R4 ;  /* 0x0000001737047223 */ /* 0x000fca0000000004 */
[----:B------:R-:W-:-:S05]  /*38e0*/  F2FP.F16.F32.PACK_AB R4, RZ, R4 ;  /* 0x00000004ff04723e */ /* 0x000fca00000000ff */
[----:B------:R3:W-:Y:S01]  /*38f0*/  STG.E.U16 desc[UR36][R12.64+0x72], R4 ;  /* 0x000072040c007986 */ /* 0x0007e2000c101524 */
[----:B------:R-:W-:Y:S05]  /*3900*/  BRA `(.L_x_97) ;  /* 0x0000000800787947 */ /* 0x000fea0003800000 */
.L_x_36:
[----:B------:R-:W-:Y:S01]  /*3910*/  ISETP.GT.AND P2, PT, R4, 0x1, PT ;  /* 0x000000010400780c */ /* 0x000fe20003f44270 */
[----:B------:R-:W-:Y:S01]  /*3920*/  ULDC.64 UR4, c[0x0][0x5c0] ;  /* 0x0001700000047ab9 */ /* 0x000fe20000000a00 */
[-C--:B------:R-:W-:Y:S01]  /*3930*/  FMUL R24, R24, R23.reuse ;  /* 0x0000001718187220 */ /* 0x080fe20000400000 */
[-C--:B------:R-:W-:Y:S01]  /*3940*/  FMUL R25, R25, R23.reuse ;  /* 0x0000001719197220 */ /* 0x080fe20000400000 */
[----:B------:R-:W-:Y:S01]  /*3950*/  ISETP.GT.AND P1, PT, R3, RZ, P2 ;  /* 0x000000ff0300720c */ /* 0x000fe20001724270 */
[-C--:B------:R-:W-:Y:S01]  /*3960*/  FMUL R26, R26, R23.reuse ;  /* 0x000000171a1a7220 */ /* 0x080fe20000400000 */
[----:B------:R-:W-:Y:S01]  /*3970*/  LEA R6, P4, R60, UR4, 0x1 ;  /* 0x000000043c067c11 */ /* 0x000fe2000f8808ff */
[-C--:B------:R-:W-:Y:S01]  /*3980*/  FMUL R27, R27, R23.reuse ;  /* 0x000000171b1b7220 */ /* 0x080fe20000400000 */
[----:B------:R-:W-:Y:S01]  /*3990*/  F2FP.F16.F32.PACK_AB R24, RZ, R24 ;  /* 0x00000018ff18723e */ /* 0x000fe200000000ff */
[-C--:B------:R-:W-:Y:S01]  /*39a0*/  FMUL R28, R28, R23.reuse ;  /* 0x000000171c1c7220 */ /* 0x080fe20000400000 */
[----:B------:R-:W-:Y:S01]  /*39b0*/  LEA.HI.X R7, R60, UR5, R77, 0x1, P4 ;  /* 0x000000053c077c11 */ /* 0x000fe2000a0f0c4d */
[----:B------:R-:W-:Y:S01]  /*39c0*/  FMUL R29, R29, R23 ;  /* 0x000000171d1d7220 */ /* 0x000fe20000400000 */
[----:B------:R-:W-:Y:S01]  /*39d0*/  F2FP.F16.F32.PACK_AB R25, RZ, R25 ;  /* 0x00000019ff19723e */ /* 0x000fe200000000ff */
[-C--:B------:R-:W-:Y:S01]  /*39e0*/  FMUL R30, R30, R23.reuse ;  /* 0x000000171e1e7220 */ /* 0x080fe20000400000 */
[----:B------:R-:W-:Y:S01]  /*39f0*/  ISETP.GT.AND P2, PT, R3, 0x8, P2 ;  /* 0x000000080300780c */ /* 0x000fe20001744270 */
[----:B------:R-:W-:Y:S01]  /*3a00*/  @P3 STG.E.U16 desc[UR36][R6.64], R24 ;  /* 0x0000001806003986 */ /* 0x000fe2000c101524 */
[C---:B------:R-:W-:Y:S01]  /*3a10*/  SHF.L.U64.HI R69, R68.reuse, 0x4, R69 ;  /* 0x0000000444457819 */ /* 0x040fe20000010245 */
[-C--:B------:R-:W-:Y:S01]  /*3a20*/  FMUL R31, R31, R23.reuse ;  /* 0x000000171f1f7220 */ /* 0x080fe20000400000 */
[----:B------:R-:W-:Y:S01]  /*3a30*/  LEA R8, P3, R68, R6, 0x4 ;  /* 0x0000000644087211 */ /* 0x000fe200078620ff */
[----:B------:R-:W-:Y:S01]  /*3a40*/  @P1 STG.E.U16 desc[UR36][R6.64+0x2], R25 ;  /* 0x0000021906001986 */ /* 0x000fe2000c101524 */
[----:B------:R-:W-:Y:S01]  /*3a50*/  ISETP.GT.AND P1, PT, R3, 0x8, P0 ;  /* 0x000000080300780c */ /* 0x000fe20000724270 */
[----:B------:R-:W-:Y:S01]  /*3a60*/  FMUL R32, R32, R23 ;  /* 0x0000001720207220 */ /* 0x000fe20000400000 */
[----:B------:R-:W-:Y:S01]  /*3a70*/  F2FP.F16.F32.PACK_AB R26, RZ, R26 ;  /* 0x0000001aff1a723e */ /* 0x000fe200000000ff */
[----:B------:R-:W-:Y:S01]  /*3a80*/  IMAD.X R9, R69, 0x1, R7, P3 ;  /* 0x0000000145097824 */ /* 0x000fe200018e0607 */
[----:B------:R-:W-:Y:S01]  /*3a90*/  F2FP.F16.F32.PACK_AB R27, RZ, R27 ;  /* 0x0000001bff1b723e */ /* 0x000fe200000000ff */
[-C--:B------:R-:W-:Y:S01]  /*3aa0*/  FMUL R33, R33, R23.reuse ;  /* 0x0000001721217220 */ /* 0x080fe20000400000 */
[----:B------:R-:W-:Y:S01]  /*3ab0*/  ISETP.GT.AND P0, PT, R4, 0x8, PT ;  /* 0x000000080400780c */ /* 0x000fe20003f04270 */
[-C--:B------:R-:W-:Y:S01]  /*3ac0*/  FMUL R34, R34, R23.reuse ;  /* 0x0000001722227220 */ /* 0x080fe20000400000 */
[----:B------:R-:W-:Y:S01]  /*3ad0*/  F2FP.F16.F32.PACK_AB R28, RZ, R28 ;  /* 0x0000001cff1c723e */ /* 0x000fe200000000ff */
[-C--:B------:R-:W-:Y:S01]  /*3ae0*/  FMUL R35, R35, R23.reuse ;  /* 0x0000001723237220 */ /* 0x080fe20000400000 */
[C---:B------:R-:W-:Y:S01]  /*3af0*/  ISETP.GT.AND P4, PT, R3.reuse, RZ, P0 ;  /* 0x000000ff0300720c */ /* 0x040fe20000784270 */
[----:B------:R-:W-:Y:S01]  /*3b00*/  FMUL R36, R36, R23 ;  /* 0x0000001724247220 */ /* 0x000fe20000400000 */
[----:B------:R-:W-:Y:S01]  /*3b10*/  F2FP.F16.F32.PACK_AB R29, RZ, R29 ;  /* 0x0000001dff1d723e */ /* 0x000fe200000000ff */
[----:B------:R-:W-:Y:S01]  /*3b20*/  @P1 STG.E.U16 desc[UR36][R8.64], R26 ;  /* 0x0000001a08001986 */ /* 0x000fe2000c101524 */
[----:B------:R-:W-:Y:S01]  /*3b30*/  ISETP.GT.AND P1, PT, R3, 0x8, P0 ;  /* 0x000000080300780c */ /* 0x000fe20000724270 */
[-C--:B------:R-:W-:Y:S01]  /*3b40*/  FMUL R37, R37, R23.reuse ;  /* 0x0000001725257220 */ /* 0x080fe20000400000 */
[C---:B------:R-:W-:Y:S01]  /*3b50*/  ISETP.GT.AND P0, PT, R4.reuse, 0x10, PT ;  /* 0x000000100400780c */ /* 0x040fe20003f04270 */
[----:B------:R-:W-:Y:S01]  /*3b60*/  @P2 STG.E.U16 desc[UR36][R8.64+0x2], R27 ;  /* 0x0000021b08002986 */ /* 0x000fe2000c101524 */
[----:B------:R-:W-:Y:S01]  /*3b70*/  ISETP.GT.AND P2, PT, R4, 0x9, PT ;  /* 0x000000090400780c */ /* 0x000fe20003f44270 */
[-C--:B------:R-:W-:Y:S01]  /*3b80*/  FMUL R38, R38, R23.reuse ;  /* 0x0000001726267220 */ /* 0x080fe20000400000 */
[----:B------:R-:W-:Y:S01]  /*3b90*/  F2FP.F16.F32.PACK_AB R30, RZ, R30 ;  /* 0x0000001eff1e723e */ /* 0x000fe200000000ff */
[-C--:B------:R-:W-:Y:S01]  /*3ba0*/  FMUL R39, R39, R23.reuse ;  /* 0x0000001727277220 */ /* 0x080fe20000400000 */
[C---:B------:R-:W-:Y:S01]  /*3bb0*/  ISETP.GT.AND P3, PT, R3.reuse, RZ, P2 ;  /* 0x000000ff0300720c */ /* 0x040fe20001764270 */
[----:B------:R-:W-:Y:S01]  /*3bc0*/  @P4 STG.E.U16 desc[UR36][R6.64+0x10], R28 ;  /* 0x0000101c06004986 */ /* 0x000fe2000c101524 */
[----:B------:R-:W-:Y:S01]  /*3bd0*/  ISETP.GT.AND P2, PT, R3, 0x8, P2 ;  /* 0x000000080300780c */ /* 0x000fe20001744270 */
[----:B------:R-:W-:Y:S01]  /*3be0*/  FMUL R40, R40, R23 ;  /* 0x0000001728287220 */ /* 0x000fe20000400000 */
[----:B------:R-:W-:Y:S01]  /*3bf0*/  F2FP.F16.F32.PACK_AB R31, RZ, R31 ;  /* 0x0000001fff1f723e */ /* 0x000fe200000000ff */
[-C--:B------:R-:W-:Y:S01]  /*3c00*/  FMUL R41, R41, R23.reuse ;  /* 0x0000001729297220 */ /* 0x080fe20000400000 */
[----:B------:R-:W-:Y:S01]  /*3c10*/  ISETP.GT.AND P4, PT, R3, RZ, P0 ;  /* 0x000000ff0300720c */ /* 0x000fe20000784270 */
[-C--:B------:R-:W-:Y:S01]  /*3c20*/  FMUL R42, R42, R23.reuse ;  /* 0x000000172a2a7220 */ /* 0x080fe20000400000 */
[----:B------:R-:W-:Y:S01]  /*3c30*/  F2FP.F16.F32.PACK_AB R32, RZ, R32 ;  /* 0x00000020ff20723e */ /* 0x000fe200000000ff */
[----:B------:R-:W-:Y:S01]  /*3c40*/  FMUL R43, R43, R23 ;  /* 0x000000172b2b7220 */ /* 0x000fe20000400000 */
[----:B------:R-:W-:Y:S01]  /*3c50*/  F2FP.F16.F32.PACK_AB R33, RZ, R33 ;  /* 0x00000021ff21723e */ /* 0x000fe200000000ff */
[-C--:B------:R-:W-:Y:S01]  /*3c60*/  FMUL R44, R44, R23.reuse ;  /* 0x000000172c2c7220 */ /* 0x080fe20000400000 */
[----:B------:R-:W-:Y:S01]  /*3c70*/  F2FP.F16.F32.PACK_AB R34, RZ, R34 ;  /* 0x00000022ff22723e */ /* 0x000fe200000000ff */
[----:B------:R-:W-:Y:S01]  /*3c80*/  @P3 STG.E.U16 desc[UR36][R6.64+0x12], R29 ;  /* 0x0000121d06003986 */ /* 0x000fe2000c101524 */
[----:B------:R-:W-:Y:S01]  /*3c90*/  ISETP.GT.AND P3, PT, R4, 0x11, PT ;  /* 0x000000110400780c */ /* 0x000fe20003f64270 */
[----:B------:R-:W-:Y:S01]  /*3ca0*/  FMUL R45, R45, R23 ;  /* 0x000000172d2d7220 */ /* 0x000fe20000400000 */
[----:B------:R-:W-:Y:S01]  /*3cb0*/  F2FP.F16.F32.PACK_AB R35, RZ, R35 ;  /* 0x00000023ff23723e */ /* 0x000fe200000000ff */
[----:B------:R-:W-:Y:S01]  /*3cc0*/  @P1 STG.E.U16 desc[UR36][R8.64+0x10], R30 ;  /* 0x0000101e08001986 */ /* 0x000fe2000c101524 */
[C---:B------:R-:W-:Y:S01]  /*3cd0*/  ISETP.GT.AND P1, PT, R3.reuse, 0x8, P0 ;  /* 0x000000080300780c */ /* 0x040fe20000724270 */
[-C--:B------:R-:W-:Y:S01]  /*3ce0*/  FMUL R46, R46, R23.reuse ;  /* 0x000000172e2e7220 */ /* 0x080fe20000400000 */
[----:B------:R-:W-:Y:S01]  /*3cf0*/  ISETP.GT.AND P0, PT, R4, 0x18, PT ;  /* 0x000000180400780c */ /* 0x000fe20003f04270 */
[----:B------:R-:W-:Y:S01]  /*3d00*/  @P2 STG.E.U16 desc[UR36][R8.64+0x12], R31 ;  /* 0x0000121f08002986 */ /* 0x000fe2000c101524 */
[----:B------:R-:W-:Y:S01]  /*3d10*/  ISETP.GT.AND P2, PT, R3, RZ, P3 ;  /* 0x000000ff0300720c */ /* 0x000fe20001f44270 */
[-C--:B------:R-:W-:Y:S01]  /*3d20*/  FMUL R47, R47, R23.reuse ;  /* 0x000000172f2f7220 */ /* 0x080fe20000400000 */
[C---:B------:R-:W-:Y:S01]  /*3d30*/  ISETP.GT.AND P3, PT, R3.reuse, 0x8, P3 ;  /* 0x000000080300780c */ /* 0x040fe20001f64270 */
[----:B------:R-:W-:Y:S01]  /*3d40*/  @P4 STG.E.U16 desc[UR36][R6.64+0x20], R32 ;  /* 0x0000202006004986 */ /* 0x000fe2000c101524 */
[----:B------:R-:W-:Y:S01]  /*3d50*/  ISETP.GT.AND P4, PT, R3, RZ, P0 ;  /* 0x000000ff0300720c */ /* 0x000fe20000784270 */
[-C--:B------:R-:W-:Y:S01]  /*3d60*/  FMUL R48, R48, R23.reuse ;  /* 0x0000001730307220 */ /* 0x080fe20000400000 */
[----:B------:R-:W-:Y:S01]  /*3d70*/  F2FP.F16.F32.PACK_AB R36, RZ, R36 ;  /* 0x00000024ff24723e */ /* 0x000fe200000000ff */
[----:B------:R-:W-:Y:S01]  /*3d80*/  FMUL R49, R49, R23 ;  /* 0x0000001731317220 */ /* 0x000fe20000400000 */
[----:B------:R-:W-:Y:S01]  /*3d90*/  F2FP.F16.F32.PACK_AB R37, RZ, R37 ;  /* 0x00000025ff25723e */ /* 0x000fe200000000ff */
[-C--:B------:R-:W-:Y:S01]  /*3da0*/  FMUL R50, R50, R23.reuse ;  /* 0x0000001732327220 */ /* 0x080fe20000400000 */
[----:B------:R-:W-:Y:S01]  /*3db0*/  F2FP.F16.F32.PACK_AB R38, RZ, R38 ;  /* 0x00000026ff26723e */ /* 0x000fe200000000ff */
[----:B------:R-:W-:Y:S01]  /*3dc0*/  FMUL R51, R51, R23 ;  /* 0x0000001733337220 */ /* 0x000fe20000400000 */
[----:B------:R-:W-:Y:S01]  /*3dd0*/  F2FP.F16.F32.PACK_AB R39, RZ, R39 ;  /* 0x00000027ff27723e */ /* 0x000fe200000000ff */
[----:B------:R-:W-:Y:S01]  /*3de0*/  @P2 STG.E.U16 desc[UR36][R6.64+0x22], R33 ;  /* 0x0000222106002986 */ /* 0x000fe2000c101524 */
[----:B------:R-:W-:Y:S01]  /*3df0*/  F2FP.F16.F32.PACK_AB R40, RZ, R40 ;  /* 0x00000028ff28723e */ /* 0x000fe200000000ff */
        /* <DEDUP_REMOVED lines=10> */
[----:B------:R-:W-:Y:S01]  /*3ea0*/  @P4 STG.E.U16 desc[UR36][R6.64+0x30], R36 ;  /* 0x0000302406004986 */ /* 0x000fe2000c101524 */
[----:B------:R-:W-:Y:S01]  /*3eb0*/  ISETP.GT.AND P2, PT, R3, RZ, P3 ;  /* 0x000000ff0300720c */ /* 0x000fe20001f44270 */
[----:B------:R-:W-:Y:S01]  /*3ec0*/  FMUL R55, R55, R23 ;  /* 0x0000001737377220 */ /* 0x000fe20000400000 */
[----:B------:R-:W-:-:S02]  /*3ed0*/  ISETP.GT.AND P4, PT, R3, 0x8, P3 ;  /* 0x000000080300780c */ /* 0x000fc40001f84270 */
[C---:B------:R-:W-:Y:S02]  /*3ee0*/  ISETP.GT.AND P3, PT, R3.reuse, RZ, P0 ;  /* 0x000000ff0300720c */ /* 0x040fe40000764270 */
[----:B------:R-:W-:Y:S02]  /*3ef0*/  ISETP.GT.AND P0, PT, R3, 0x8, P0 ;  /* 0x000000080300780c */ /* 0x000fe40000704270 */
[----:B------:R-:W-:Y:S02]  /*3f00*/  F2FP.F16.F32.PACK_AB R43, RZ, R43 ;  /* 0x0000002bff2b723e */ /* 0x000fe400000000ff */
[----:B------:R-:W-:Y:S02]  /*3f10*/  F2FP.F16.F32.PACK_AB R44, RZ, R44 ;  /* 0x0000002cff2c723e */ /* 0x000fe400000000ff */
[----:B------:R-:W-:Y:S01]  /*3f20*/  F2FP.F16.F32.PACK_AB R45, RZ, R45 ;  /* 0x0000002dff2d723e */ /* 0x000fe200000000ff */
[----:B------:R-:W-:Y:S01]  /*3f30*/  @P2 STG.E.U16 desc[UR36][R6.64+0x32], R37 ;  /* 0x0000322506002986 */ /* 0x000fe2000c101524 */
[----:B------:R-:W-:-:S02]  /*3f40*/  F2FP.F16.F32.PACK_AB R46, RZ, R46 ;  /* 0x0000002eff2e723e */ /* 0x000fc400000000ff */
[----:B------:R-:W-:Y:S01]  /*3f50*/  F2FP.F16.F32.PACK_AB R47, RZ, R47 ;  /* 0x0000002fff2f723e */ /* 0x000fe200000000ff */
[----:B------:R-:W-:Y:S01]  /*3f60*/  @P1 STG.E.U16 desc[UR36][R8.64+0x30], R38 ;  /* 0x0000302608001986 */ /* 0x000fe2000c101524 */
[C---:B------:R-:W-:Y:S02]  /*3f70*/  ISETP.GT.AND P1, PT, R4.reuse, 0x28, PT ;  /* 0x000000280400780c */ /* 0x040fe40003f24270 */
[----:B------:R-:W-:Y:S01]  /*3f80*/  F2FP.F16.F32.PACK_AB R48, RZ, R48 ;  /* 0x00000030ff30723e */ /* 0x000fe200000000ff */
[----:B------:R-:W-:Y:S01]  /*3f90*/  @P4 STG.E.U16 desc[UR36][R8.64+0x32], R39 ;  /* 0x0000322708004986 */ /* 0x000fe2000c101524 */
[----:B------:R-:W-:Y:S02]  /*3fa0*/  ISETP.GT.AND P4, PT, R4, 0x21, PT ;  /* 0x000000210400780c */ /* 0x000fe40003f84270 */
[----:B------:R-:W-:Y:S01]  /*3fb0*/  F2FP.F16.F32.PACK_AB R49, RZ, R49 ;  /* 0x00000031ff31723e */ /* 0x000fe200000000ff */
[----:B------:R-:W-:Y:S01]  /*3fc0*/  @P3 STG.E.U16 desc[UR36][R6.64+0x40], R40 ;  /* 0x0000402806003986 */ /* 0x000fe2000c101524 */
[----:B------:R-:W-:-:S02]  /*3fd0*/  ISETP.GT.AND P2, PT, R3, RZ, P4 ;  /* 0x000000ff0300720c */ /* 0x000fc40002744270 */
[C---:B------:R-:W-:Y:S02]  /*3fe0*/  ISETP.GT.AND P4, PT, R3.reuse, 0x8, P4 ;  /* 0x000000080300780c */ /* 0x040fe40002784270 */
        /* <DEDUP_REMOVED lines=12> */
[C---:B------:R-:W-:Y:S02]  /*40b0*/  ISETP.GT.AND P2, PT, R3.reuse, RZ, P0 ;  /* 0x000000ff0300720c */ /* 0x040fe40000744270 */
[----:B------:R-:W-:Y:S01]  /*40c0*/  ISETP.GT.AND P0, PT, R3, 0x8, P0 ;  /* 0x000000080300780c */ /* 0x000fe20000704270 */
[----:B------:R-:W-:Y:S01]  /*40d0*/  @P3 STG.E.U16 desc[UR36][R6.64+0x50], R44 ;  /* 0x0000502c06003986 */ /* 0x000fe2000c101524 */
[----:B------:R-:W-:-:S04]  /*40e0*/  ISETP.GT.AND P3, PT, R4, 0x30, PT ;  /* 0x000000300400780c */ /* 0x000fc80003f64270 */
[C---:B------:R-:W-:Y:S02]  /*40f0*/  ISETP.GT.AND P4, PT, R3.reuse, RZ, P3 ;  /* 0x000000ff0300720c */ /* 0x040fe40001f84270 */
[----:B------:R-:W-:-:S03]  /*4100*/  ISETP.GT.AND P3, PT, R3, 0x8, P3 ;  /* 0x000000080300780c */ /* 0x000fc60001f64270 */
[----:B------:R-:W-:Y:S01]  /*4110*/  @P2 STG.E.U16 desc[UR36][R6.64+0x52], R45 ;  /* 0x0000522d06002986 */ /* 0x000fe2000c101524 */
[----:B------:R-:W-:-:S03]  /*4120*/  ISETP.GT.AND P2, PT, R4, 0x39, PT ;  /* 0x000000390400780c */ /* 0x000fc60003f44270 */
[----:B------:R-:W-:Y:S01]  /*4130*/  @P1 STG.E.U16 desc[UR36][R8.64+0x50], R46 ;  /* 0x0000502e08001986 */ /* 0x000fe2000c101524 */
[----:B------:R-:W-:-:S03]  /*4140*/  ISETP.GT.AND P1, PT, R4, 0x38, PT ;  /* 0x000000380400780c */ /* 0x000fc60003f24270 */
[----:B------:R-:W-:Y:S01]  /*4150*/  @P0 STG.E.U16 desc[UR36][R8.64+0x52], R47 ;  /* 0x0000522f08000986 */ /* 0x000fe2000c101524 */
[----:B------:R-:W-:-:S03]  /*4160*/  ISETP.GT.AND P0, PT, R4, 0x31, PT ;  /* 0x000000310400780c */ /* 0x000fc60003f04270 */
[----:B------:R-:W-:Y:S01]  /*4170*/  @P4 STG.E.U16 desc[UR36][R6.64+0x60], R48 ;  /* 0x0000603006004986 */ /* 0x000fe2000c101524 */
[C---:B------:R-:W-:Y:S02]  /*4180*/  ISETP.GT.AND P4, PT, R3.reuse, RZ, P0 ;  /* 0x000000ff0300720c */ /* 0x040fe40000784270 */
[----:B------:R-:W-:-:S11]  /*4190*/  ISETP.GT.AND P0, PT, R3, 0x8, P0 ;  /* 0x000000080300780c */ /* 0x000fd60000704270 */
[----:B------:R-:W-:Y:S02]  /*41a0*/  @P4 IMAD.MOV.U32 R4, RZ, RZ, R6 ;  /* 0x000000ffff044224 */ /* 0x000fe400078e0006 */
[----:B------:R-:W-:-:S05]  /*41b0*/  @P4 IMAD.MOV.U32 R5, RZ, RZ, R7 ;  /* 0x000000ffff054224 */ /* 0x000fca00078e0007 */
[----:B------:R0:W-:Y:S01]  /*41c0*/  @P4 STG.E.U16 desc[UR36][R4.64+0x62], R49 ;  /* 0x0000623104004986 */ /* 0x0001e2000c101524 */
[C---:B------:R-:W-:Y:S02]  /*41d0*/  ISETP.GT.AND P4, PT, R3.reuse, RZ, P2 ;  /* 0x000000ff0300720c */ /* 0x040fe40001784270 */
[----:B------:R-:W-:Y:S01]  /*41e0*/  ISETP.GT.AND P2, PT, R3, 0x8, P2 ;  /* 0x000000080300780c */ /* 0x000fe20001744270 */
[----:B0-----:R-:W-:Y:S02]  /*41f0*/  @P3 IMAD.MOV.U32 R4, RZ, RZ, R8 ;  /* 0x000000ffff043224 */ /* 0x001fe400078e0008 */
[----:B------:R-:W-:-:S05]  /*4200*/  @P3 IMAD.MOV.U32 R5, RZ, RZ, R9 ;  /* 0x000000ffff053224 */ /* 0x000fca00078e0009 */
[----:B------:R0:W-:Y:S01]  /*4210*/  @P3 STG.E.U16 desc[UR36][R4.64+0x60], R50 ;  /* 0x0000603204003986 */ /* 0x0001e2000c101524 */
[C---:B------:R-:W-:Y:S02]  /*4220*/  ISETP.GT.AND P3, PT, R3.reuse, RZ, P1 ;  /* 0x000000ff0300720c */ /* 0x040fe40000f64270 */
[----:B------:R-:W-:Y:S01]  /*4230*/  ISETP.GT.AND P1, PT, R3, 0x8, P1 ;  /* 0x000000080300780c */ /* 0x000fe20000f24270 */
[----:B0-----:R-:W-:Y:S02]  /*4240*/  @P0 IMAD.MOV.U32 R4, RZ, RZ, R8 ;  /* 0x000000ffff040224 */ /* 0x001fe400078e0008 */
[----:B------:R-:W-:-:S05]  /*4250*/  @P0 IMAD.MOV.U32 R5, RZ, RZ, R9 ;  /* 0x000000ffff050224 */ /* 0x000fca00078e0009 */
[----:B------:R0:W-:Y:S03]  /*4260*/  @P0 STG.E.U16 desc[UR36][R4.64+0x62], R51 ;  /* 0x0000623304000986 */ /* 0x0001e6000c101524 */
[----:B0-----:R-:W-:Y:S02]  /*4270*/  @P3 IMAD.MOV.U32 R4, RZ, RZ, R6 ;  /* 0x000000ffff043224 */ /* 0x001fe400078e0006 */
[----:B------:R-:W-:-:S05]  /*4280*/  @P3 IMAD.MOV.U32 R5, RZ, RZ, R7 ;  /* 0x000000ffff053224 */ /* 0x000fca00078e0007 */
[----:B------:R0:W-:Y:S04]  /*4290*/  @P3 STG.E.U16 desc[UR36][R4.64+0x70], R52 ;  /* 0x0000703404003986 */ /* 0x0001e8000c101524 */
[----:B------:R1:W-:Y:S01]  /*42a0*/  @P4 STG.E.U16 desc[UR36][R6.64+0x72], R53 ;  /* 0x0000723506004986 */ /* 0x0003e2000c101524 */
[----:B0-----:R-:W-:Y:S02]  /*42b0*/  @P1 IMAD.MOV.U32 R4, RZ, RZ, R8 ;  /* 0x000000ffff041224 */ /* 0x001fe400078e0008 */
[----:B------:R-:W-:-:S05]  /*42c0*/  @P1 IMAD.MOV.U32 R5, RZ, RZ, R9 ;  /* 0x000000ffff051224 */ /* 0x000fca00078e0009 */
[----:B------:R1:W-:Y:S04]  /*42d0*/  @P1 STG.E.U16 desc[UR36][R4.64+0x70], R54 ;  /* 0x0000703604001986 */ /* 0x0003e8000c101524 */
[----:B------:R1:W-:Y:S02]  /*42e0*/  @P2 STG.E.U16 desc[UR36][R8.64+0x72], R55 ;  /* 0x0000723708002986 */ /* 0x0003e4000c101524 */
.L_x_97:
[----:B------:R-:W-:Y:S05]  /*42f0*/  BSYNC B0 ;  /* 0x0000000000007941 */ /* 0x000fea0003800000 */
.L_x_35:
[----:B------:R-:W-:Y:S01]  /*4300*/  ULDC UR4, c[0x0][0xc] ;  /* 0x0000030000047ab9 */ /* 0x000fe20000000800 */
[----:B------:R-:W-:Y:S01]  /*4310*/  ULDC UR5, c[0x0][0x10] ;  /* 0x0000040000057ab9 */ /* 0x000fe20000000800 */
[----:B------:R-:W0:Y:S01]  /*4320*/  LDC R3, c[0x0][0x14] ;  /* 0x00000500ff037b82 */ /* 0x000e220000000800 */
[----:B------:R-:W-:Y:S01]  /*4330*/  UIMAD.WIDE.U32 UR4, UR4, UR5, URZ ;  /* 0x00000005040472a5 */ /* 0x000fe2000f8e003f */
[----:B------:R-:W-:Y:S02]  /*4340*/  IMAD.MOV.U32 R61, RZ, RZ, -0x1 ;  /* 0xffffffffff3d7424 */ /* 0x000fe400078e00ff */
[----:B------:R-:W-:-:S03]  /*4350*/  IMAD.MOV.U32 R57, RZ, RZ, -0x1 ;  /* 0xffffffffff397424 */ /* 0x000fc600078e00ff */
[----:B0-----:R-:W-:-:S04]  /*4360*/  IMAD.WIDE.U32 R16, R3, UR4, R16 ;  /* 0x0000000403107c25 */ /* 0x001fc8000f8e0010 */
[----:B------:R-:W-:Y:S01]  /*4370*/  IMAD R3, R3, UR5, RZ ;  /* 0x0000000503037c24 */ /* 0x000fe2000f8e02ff */
[----:B------:R-:W-:Y:S02]  /*4380*/  ULDC.64 UR4, c[0x0][0x650] ;  /* 0x0001940000047ab9 */ /* 0x000fe40000000a00 */
[----:B------:R-:W-:Y:S01]  /*4390*/  ISETP.GE.U32.AND P0, PT, R16, UR4, PT ;  /* 0x0000000410007c0c */ /* 0x000fe2000bf06070 */
[--C-:B------:R-:W-:Y:S01]  /*43a0*/  IMAD.IADD R17, R17, 0x1, R3.reuse ;  /* 0x0000000111117824 */ /* 0x100fe200078e0203 */
[----:B------:R-:W-:-:S04]  /*43b0*/  PRMT R3, RZ, 0x7610, R3 ;  /* 0x00007610ff037816 */ /* 0x000fc80000000003 */
[----:B------:R-:W-:-:S13]  /*43c0*/  ISETP.GE.U32.AND.EX P0, PT, R17, UR5, PT, P0 ;  /* 0x0000000511007c0c */ /* 0x000fda000bf06100 */
[----:B------:R-:W-:Y:S05]  /*43d0*/  @P0 BRA `(.L_x_98) ;  /* 0x0000000400640947 */ /* 0x000fea0003800000 */
[----:B---3--:R-:W0:Y:S01]  /*43e0*/  S2R R12, SR_CTAID.X ;  /* 0x00000000000c7919 */ /* 0x008e220000002500 */
[----:B-12-4-:R-:W1:Y:S01]  /*43f0*/  LDC.64 R10, c[0x0][0x628] ;  /* 0x00018a00ff0a7b82 */ /* 0x016e620000000a00 */
[----:B------:R-:W-:Y:S01]  /*4400*/  ULDC UR4, c[0x0][0x150] ;  /* 0x0000540000047ab9 */ /* 0x000fe20000000800 */
[----:B------:R-:W-:Y:S01]  /*4410*/  IMAD.MOV.U32 R8, RZ, RZ, R16 ;  /* 0x000000ffff087224 */ /* 0x000fe200078e0010 */
[----:B-----5:R-:W2:Y:S01]  /*4420*/  S2R R24, SR_CTAID.Y ;  /* 0x0000000000187919 */ /* 0x020ea20000002600 */
[----:B------:R-:W-:-:S04]  /*4430*/  IMAD.MOV.U32 R9, RZ, RZ, R17 ;  /* 0x000000ffff097224 */ /* 0x000fc800078e0011 */
[----:B------:R-:W3:Y:S08]  /*4440*/  LDC R21, c[0x0][0x144] ;  /* 0x00005100ff157b82 */ /* 0x000ef00000000800 */
[----:B------:R-:W4:Y:S08]  /*4450*/  LDC R0, c[0x0][0x630] ;  /* 0x00018c00ff007b82 */ /* 0x000f300000000800 */
[----:B------:R-:W2:Y:S01]  /*4460*/  LDC.64 R14, c[0x0][0x620] ;  /* 0x00018800ff0e7b82 */ /* 0x000ea20000000a00 */
[----:B-1----:R-:W-:-:S04]  /*4470*/  ISETP.NE.U32.AND P0, PT, R10, RZ, PT ;  /* 0x000000ff0a00720c */ /* 0x002fc80003f05070 */
[----:B------:R-:W-:Y:S02]  /*4480*/  ISETP.NE.AND.EX P0, PT, R11, RZ, PT, P0 ;  /* 0x000000ff0b00720c */ /* 0x000fe40003f05300 */
[----:B0-----:R-:W-:-:S05]  /*4490*/  I2FP.F32.U32 R3, R12 ;  /* 0x0000000c00037245 */ /* 0x001fca0000201000 */
[----:B------:R-:W-:-:S04]  /*44a0*/  FMUL R3, R3, UR4 ;  /* 0x0000000403037c20 */ /* 0x000fc80008400000 */
[----:B------:R0:W1:Y:S02]  /*44b0*/  F2I.U32.TRUNC.NTZ R20, R3 ;  /* 0x0000000300147305 */ /* 0x000064000020f000 */
[----:B---34-:R-:W-:Y:S05]  /*44c0*/  @!P0 BRA `(.L_x_99) ;  /* 0x0000000000288947 */ /* 0x018fea0003800000 */
[----:B0-----:R-:W0:Y:S02]  /*44d0*/  LDC R3, c[0x0][0x634] ;  /* 0x00018d00ff037b82 */ /* 0x001e240000000800 */
        /* <DEDUP_REMOVED lines=9> */
.L_x_99:
[----:B------:R-:W3:Y:S01]  /*4570*/  LDC.64 R28, c[0x0][0x640] ;  /* 0x00019000ff1c7b82 */ /* 0x000ee20000000a00 */
[-CC-:B------:R-:W-:Y:S01]  /*4580*/  SHF.R.U64 R57, R8, R0.reuse, R9.reuse ;  /* 0x0000000008397219 */ /* 0x180fe20000001209 */
[----:B-1----:R-:W-:Y:S01]  /*4590*/  IMAD.MOV R20, RZ, RZ, -R20 ;  /* 0x000000ffff147224 */ /* 0x002fe200078e0a14 */
[----:B------:R-:W-:Y:S01]  /*45a0*/  SHF.R.U32.HI R0, RZ, R0, R9 ;  /* 0x00000000ff007219 */ /* 0x000fe20000011609 */
[----:B------:R-:W-:Y:S01]  /*45b0*/  ULDC UR4, c[0x0][0x154] ;  /* 0x0000550000047ab9 */ /* 0x000fe20000000800 */
[----:B0-----:R-:W-:Y:S01]  /*45c0*/  IADD3 R3, P0, RZ, -R57, RZ ;  /* 0x80000039ff037210 */ /* 0x001fe20007f1e0ff */
[----:B------:R-:W-:Y:S02]  /*45d0*/  IMAD R21, R21, R20, R12 ;  /* 0x0000001415157224 */ /* 0x000fe400078e020c */
[----:B------:R-:W0:Y:S01]  /*45e0*/  LDC R6, c[0x0][0x618] ;  /* 0x00018600ff067b82 */ /* 0x000e220000000800 */
[----:B------:R-:W-:Y:S02]  /*45f0*/  IMAD.MOV.U32 R7, RZ, RZ, 0x1 ;  /* 0x00000001ff077424 */ /* 0x000fe400078e00ff */
[----:B------:R-:W-:-:S04]  /*4600*/  IMAD.X R5, RZ, RZ, ~R0, P0 ;  /* 0x000000ffff057224 */ /* 0x000fc800000e0e00 */
[-C--:B--2---:R-:W-:Y:S01]  /*4610*/  IMAD R0, R5, R14.reuse, RZ ;  /* 0x0000000e05007224 */ /* 0x084fe200078e02ff */
[----:B------:R-:W1:Y:S01]  /*4620*/  LDC R8, c[0x0][0x608] ;  /* 0x00018200ff087b82 */ /* 0x000e620000000800 */
[----:B------:R-:W-:-:S04]  /*4630*/  IMAD.WIDE.U32 R4, R3, R14, R16 ;  /* 0x0000000e03047225 */ /* 0x000fc800078e0010 */
[----:B------:R-:W-:Y:S01]  /*4640*/  IMAD R3, R3, R15, R0 ;  /* 0x0000000f03037224 */ /* 0x000fe200078e0200 */
[----:B------:R-:W-:Y:S02]  /*4650*/  I2FP.F32.U32 R0, R24 ;  /* 0x0000001800007245 */ /* 0x000fe40000201000 */
[----:B------:R-:W2:Y:S01]  /*4660*/  LDC R26, c[0x0][0x658] ;  /* 0x00019600ff1a7b82 */ /* 0x000ea20000000800 */
[----:B------:R-:W-:Y:S01]  /*4670*/  IMAD.IADD R3, R5, 0x1, R3 ;  /* 0x0000000105037824 */ /* 0x000fe200078e0203 */
[----:B---3--:R-:W-:Y:S01]  /*4680*/  ISETP.NE.U32.AND P0, PT, R28, RZ, PT ;  /* 0x000000ff1c00720c */ /* 0x008fe20003f05070 */
[----:B------:R-:W-:Y:S01]  /*4690*/  FMUL R0, R0, UR4 ;  /* 0x0000000400007c20 */ /* 0x000fe20008400000 */
[----:B------:R-:W-:Y:S02]  /*46a0*/  IMAD.MOV.U32 R5, RZ, RZ, -0x1 ;  /* 0xffffffffff057424 */ /* 0x000fe400078e00ff */
[----:B------:R-:W-:Y:S01]  /*46b0*/  ISETP.NE.AND.EX P0, PT, R29, RZ, PT, P0 ;  /* 0x000000ff1d00720c */ /* 0x000fe20003f05300 */
[----:B------:R3:W4:Y:S01]  /*46c0*/  F2I.U32.TRUNC.NTZ R13, R0 ;  /* 0x00000000000d7305 */ /* 0x000722000020f000 */
[----:B------:R-:W3:Y:S01]  /*46d0*/  LDC R15, c[0x0][0x148] ;  /* 0x00005200ff0f7b82 */ /* 0x000ee20000000800 */
[----:B0-----:R-:W-:-:S02]  /*46e0*/  SHF.R.U64 R12, R4, R6, R3 ;  /* 0x00000006040c7219 */ /* 0x001fc40000001203 */
[----:B------:R-:W-:-:S05]  /*46f0*/  SHF.R.U32.HI R3, RZ, R6, R3 ;  /* 0x00000006ff037219 */ /* 0x000fca0000011603 */
[----:B------:R-:W0:Y:S01]  /*4700*/  LDC R20, c[0x0][0x600] ;  /* 0x00018000ff147b82 */ /* 0x000e220000000800 */
[-CC-:B-1----:R-:W-:Y:S02]  /*4710*/  SHF.R.U64 R10, R12, R8.reuse, R3.reuse ;  /* 0x000000080c0a7219 */ /* 0x182fe40000001203 */
[----:B------:R-:W-:-:S05]  /*4720*/  SHF.R.U32.HI R3, RZ, R8, R3 ;  /* 0x00000008ff037219 */ /* 0x000fca0000011603 */
[----:B------:R-:W1:Y:S01]  /*4730*/  LDC R27, c[0x0][0x648] ;  /* 0x00019200ff1b7b82 */ /* 0x000e620000000800 */
[-C--:B--2---:R-:W-:Y:S02]  /*4740*/  SHF.L.U32 R4, R5, R26.reuse, RZ ;  /* 0x0000001a05047219 */ /* 0x084fe400000006ff */
[-CC-:B------:R-:W-:Y:S02]  /*4750*/  SHF.R.U64 R14, R10, R26.reuse, R3.reuse ;  /* 0x0000001a0a0e7219 */ /* 0x180fe40000001203 */
[----:B------:R-:W-:Y:S02]  /*4760*/  SHF.R.U32.HI R5, RZ, R26, R3 ;  /* 0x0000001aff057219 */ /* 0x000fe40000011603 */
[----:B------:R-:W-:Y:S01]  /*4770*/  LOP3.LUT R25, RZ, R4, RZ, 0x33, !PT ;  /* 0x00000004ff197212 */ /* 0x000fe200078e33ff */
[----:B------:R-:W2:Y:S01]  /*4780*/  LDC R30, c[0x0][0x638] ;  /* 0x00018e00ff1e7b82 */ /* 0x000ea20000000800 */
[----:B------:R-:W-:Y:S01]  /*4790*/  SHF.L.U32 R26, R7, R26, RZ ;  /* 0x0000001a071a7219 */ /* 0x000fe200000006ff */
[----:B------:R-:W-:-:S06]  /*47a0*/  IMAD.MOV.U32 R4, RZ, RZ, R14 ;  /* 0x000000ffff047224 */ /* 0x000fcc00078e000e */
[----:B------:R-:W0:Y:S01]  /*47b0*/  LDC R31, c[0x0][0x610] ;  /* 0x00018400ff1f7b82 */ /* 0x000e220000000800 */
[----:B----4-:R-:W-:Y:S05]  /*47c0*/  @!P0 BRA `(.L_x_100) ;  /* 0x0000000000288947 */ /* 0x010fea0003800000 */
        /* <DEDUP_REMOVED lines=10> */
.L_x_100:
[----:B------:R-:W-:Y:S01]  /*4870*/  ISETP.NE.AND P0, PT, R2, 0x1, PT ;  /* 0x000000010200780c */ /* 0x000fe20003f05270 */
[----:B0-----:R-:W-:Y:S01]  /*4880*/  VIADD R7, R20, 0xffffffff ;  /* 0xffffffff14077836 */ /* 0x001fe20000000000 */
[----:B-1-3--:R-:W-:Y:S01]  /*4890*/  SHF.R.U64 R0, R4, R27, R5 ;  /* 0x0000001b04007219 */ /* 0x00afe20000001205 */
[----:B------:R-:W-:Y:S01]  /*48a0*/  IMAD.MOV R13, RZ, RZ, -R13 ;  /* 0x000000ffff0d7224 */ /* 0x000fe200078e0a0d */
[----:B------:R-:W-:Y:S01]  /*48b0*/  LOP3.LUT R5, R10, R25, RZ, 0xc0, !PT ;  /* 0x000000190a057212 */ /* 0x000fe200078ec0ff */
[----:B------:R-:W-:Y:S01]  /*48c0*/  IMAD.MOV.U32 R4, RZ, RZ, 0x1 ;  /* 0x00000001ff047424 */ /* 0x000fe200078e00ff */
[----:B------:R-:W-:Y:S01]  /*48d0*/  LOP3.LUT R12, R12, R7, RZ, 0xc0, !PT ;  /* 0x000000070c0c7212 */ /* 0x000fe200078ec0ff */
[----:B------:R-:W-:Y:S02]  /*48e0*/  IMAD.MOV R3, RZ, RZ, -R0 ;  /* 0x000000ffff037224 */ /* 0x000fe400078e0a00 */
[----:B------:R-:W-:Y:S02]  /*48f0*/  IMAD R0, R26, R0, R5 ;  /* 0x000000001a007224 */ /* 0x000fe400078e0205 */
[----:B--2---:R-:W-:-:S02]  /*4900*/  IMAD R3, R3, R30, R14 ;  /* 0x0000001e03037224 */ /* 0x004fc400078e020e */
[----:B------:R-:W-:Y:S02]  /*4910*/  @P0 IMAD R21, R15, R13, R24 ;  /* 0x0000000d0f150224 */ /* 0x000fe400078e0218 */
[----:B------:R-:W-:Y:S01]  /*4920*/  IMAD R5, R3, R20, R12 ;  /* 0x0000001403057224 */ /* 0x000fe200078e020c */
[----:B------:R-:W-:Y:S01]  /*4930*/  PRMT R3, R4, 0x7610, R3 ;  /* 0x0000761004037816 */ /* 0x000fe20000000003 */
[----:B------:R-:W-:-:S05]  /*4940*/  IMAD R0, R0, R31, R21 ;  /* 0x0000001f00007224 */ /* 0x000fca00078e0215 */
[----:B------:R-:W-:Y:S02]  /*4950*/  SEL R61, R5, R0, !P0 ;  /* 0x00000000053d7207 */ /* 0x000fe40004000000 */
[----:B------:R-:W-:-:S07]  /*4960*/  SEL R0, R0, R5, !P0 ;  /* 0x0000000500007207 */ /* 0x000fce0004000000 */
.L_x_98:
[----:B------:R-:W-:Y:S01]  /*4970*/  LOP3.LUT P0, RZ, R3, 0xff, RZ, 0xc0, !PT ;  /* 0x000000ff03ff7812 */ /* 0x000fe2000780c0ff */
[----:B------:R-:W-:-:S12]  /*4980*/  IMAD.MOV.U32 R60, RZ, RZ, R0 ;  /* 0x000000ffff3c7224 */ /* 0x000fd800078e0000 */
[----:B------:R-:W-:Y:S05]  /*4990*/  @P0 BRA `(.L_x_101) ;  /* 0xffffffc8002c0947 */ /* 0x000fea000383ffff */
[----:B------:R-:W-:Y:S05]  /*49a0*/  EXIT ;  /* 0x000000000000794d */ /* 0x000fea0003800000 */
.L_x_8:
[----:B0-----:R-:W-:Y:S01]  /*49b0*/  ULDC.64 UR4, c[0x0][0x650] ;  /* 0x0001940000047ab9 */ /* 0x001fe20000000a00 */
        /* <DEDUP_REMOVED lines=25> */
.L_x_103:
[----:B------:R-:W0:Y:S01]  /*4b50*/  LDC.64 R28, c[0x0][0x640] ;  /* 0x00019000ff1c7b82 */ /* 0x000e220000000a00 */
[-CC-:B------:R-:W-:Y:S01]  /*4b60*/  SHF.R.U64 R22, R12, R6.reuse, R13.reuse ;  /* 0x000000060c167219 */ /* 0x180fe2000000120d */
[----:B------:R-:W-:Y:S01]  /*4b70*/  IMAD.MOV.U32 R30, RZ, RZ, 0x1 ;  /* 0x00000001ff1e7424 */ /* 0x000fe200078e00ff */
[----:B------:R-:W-:Y:S02]  /*4b80*/  SHF.R.U32.HI R6, RZ, R6, R13 ;  /* 0x00000006ff067219 */ /* 0x000fe4000001160d */
        /* <DEDUP_REMOVED lines=8> */
[----:B------:R-:W-:Y:S01]  /*4c10*/  IMAD.IADD R9, R9, 0x1, R11 ;  /* 0x0000000109097824 */ /* 0x000fe200078e020b */
[----:B0-----:R-:W-:-:S04]  /*4c20*/  ISETP.NE.U32.AND P0, PT, R28, RZ, PT ;  /* 0x000000ff1c00720c */ /* 0x001fc80003f05070 */
[----:B------:R-:W-:Y:S02]  /*4c30*/  ISETP.NE.AND.EX P0, PT, R29, RZ, PT, P0 ;  /* 0x000000ff1d00720c */ /* 0x000fe40003f05300 */
[----:B------:R-:W0:Y:S01]  /*4c40*/  LDC R20, c[0x0][0x600] ;  /* 0x00018000ff147b82 */ /* 0x000e220000000800 */
[-CC-:B-1----:R-:W-:Y:S01]  /*4c50*/  SHF.R.U64 R14, R8, R10.reuse, R9.reuse ;  /* 0x0000000a080e7219 */ /* 0x182fe20000001209 */
[----:B------:R-:W-:Y:S01]  /*4c60*/  IMAD.MOV.U32 R8, RZ, RZ, -0x1 ;  /* 0xffffffffff087424 */ /* 0x000fe200078e00ff */
[----:B------:R-:W-:-:S05]  /*4c70*/  SHF.R.U32.HI R9, RZ, R10, R9 ;  /* 0x0000000aff097219 */ /* 0x000fca0000011609 */
[----:B------:R-:W1:Y:S01]  /*4c80*/  LDC R24, c[0x0][0x648] ;  /* 0x00019200ff187b82 */ /* 0x000e620000000800 */
[-CC-:B--2---:R-:W-:Y:S02]  /*4c90*/  SHF.R.U64 R23, R14, R12.reuse, R9.reuse ;  /* 0x0000000c0e177219 */ /* 0x184fe40000001209 */
[----:B------:R-:W-:-:S05]  /*4ca0*/  SHF.R.U32.HI R6, RZ, R12, R9 ;  /* 0x0000000cff067219 */ /* 0x000fca0000011609 */
[----:B------:R-:W2:Y:S01]  /*4cb0*/  LDC R26, c[0x0][0x638] ;  /* 0x00018e00ff1a7b82 */ /* 0x000ea20000000800 */
[-C--:B---3--:R-:W-:Y:S02]  /*4cc0*/  SHF.L.U32 R8, R8, R27.reuse, RZ ;  /* 0x0000001b08087219 */ /* 0x088fe400000006ff */
[-CC-:B------:R-:W-:Y:S02]  /*4cd0*/  SHF.R.U64 R25, R23, R27.reuse, R6.reuse ;  /* 0x0000001b17197219 */ /* 0x180fe40000001206 */
[----:B------:R-:W-:Y:S02]  /*4ce0*/  LOP3.LUT R32, RZ, R8, RZ, 0x33, !PT ;  /* 0x00000008ff207212 */ /* 0x000fe400078e33ff */
[----:B------:R-:W-:Y:S01]  /*4cf0*/  SHF.R.U32.HI R9, RZ, R27, R6 ;  /* 0x0000001bff097219 */ /* 0x000fe20000011606 */
[----:B------:R-:W3:Y:S01]  /*4d00*/  LDC R31, c[0x0][0x610] ;  /* 0x00018400ff1f7b82 */ /* 0x000ee20000000800 */
[----:B------:R-:W-:Y:S01]  /*4d10*/  IMAD.MOV.U32 R8, RZ, RZ, R25 ;  /* 0x000000ffff087224 */ /* 0x000fe200078e0019 */
[----:B------:R-:W-:Y:S06]  /*4d20*/  @!P0 BRA `(.L_x_104) ;  /* 0x0000000000288947 */ /* 0x000fec0003800000 */
        /* <DEDUP_REMOVED lines=10> */
.L_x_104:
[----:B------:R-:W-:Y:S02]  /*4dd0*/  ISETP.NE.AND P0, PT, R2, 0x1, PT ;  /* 0x000000010200780c */ /* 0x000fe40003f05270 */
[----:B-1----:R-:W-:Y:S01]  /*4de0*/  SHF.R.U64 R6, R8, R24, R9 ;  /* 0x0000001808067219 */ /* 0x002fe20000001209 */
[----:B0-----:R-:W-:Y:S01]  /*4df0*/  VIADD R9, R20, 0xffffffff ;  /* 0xffffffff14097836 */ /* 0x001fe20000000000 */
[----:B------:R-:W-:Y:S02]  /*4e00*/  SHF.L.U32 R30, R30, R27, RZ ;  /* 0x0000001b1e1e7219 */ /* 0x000fe400000006ff */
[----:B------:R-:W-:Y:S01]  /*4e10*/  LOP3.LUT R5, R23, R32, RZ, 0xc0, !PT ;  /* 0x0000002017057212 */ /* 0x000fe200078ec0ff */
[----:B------:R-:W-:-:S04]  /*4e20*/  IMAD.MOV R8, RZ, RZ, -R6 ;  /* 0x000000ffff087224 */ /* 0x000fc800078e0a06 */
[----:B------:R-:W-:Y:S01]  /*4e30*/  IMAD R6, R30, R6, R5 ;  /* 0x000000061e067224 */ /* 0x000fe200078e0205 */
[----:B------:R-:W-:Y:S01]  /*4e40*/  LOP3.LUT R5, R14, R9, RZ, 0xc0, !PT ;  /* 0x000000090e057212 */ /* 0x000fe200078ec0ff */
[----:B------:R-:W-:Y:S02]  /*4e50*/  @P0 IMAD R3, R7, R21, R4 ;  /* 0x0000001507030224 */ /* 0x000fe400078e0204 */
[----:B--2---:R-:W-:Y:S02]  /*4e60*/  IMAD R4, R8, R26, R25 ;  /* 0x0000001a08047224 */ /* 0x004fe400078e0219 */
[----:B---3--:R-:W-:Y:S02]  /*4e70*/  IMAD R3, R6, R31, R3 ;  /* 0x0000001f06037224 */ /* 0x008fe400078e0203 */
[----:B------:R-:W-:Y:S02]  /*4e80*/  IMAD R4, R4, R20, R5 ;  /* 0x0000001404047224 */ /* 0x000fe400078e0205 */
[----:B------:R-:W-:-:S02]  /*4e90*/  IMAD.MOV.U32 R8, RZ, RZ, 0x1 ;  /* 0x00000001ff087424 */ /* 0x000fc400078e00ff */
[----:B------:R-:W-:Y:S01]  /*4ea0*/  IMAD.MOV.U32 R6, RZ, RZ, R22 ;  /* 0x000000ffff067224 */ /* 0x000fe200078e0016 */
[----:B------:R-:W-:Y:S02]  /*4eb0*/  SEL R13, R4, R3, !P0 ;  /* 0x00000003040d7207 */ /* 0x000fe40004000000 */
[----:B------:R-:W-:-:S07]  /*4ec0*/  SEL R20, R3, R4, !P0 ;  /* 0x0000000403147207 */ /* 0x000fce0004000000 */
.L_x_102:
[----:B------:R-:W-:-:S08]  /*4ed0*/  NOP ;  /* 0x0000000000007918 */ /* 0x000fd00000000000 */
[----:B------:R-:W0:-:S00]  /*4ee0*/  USETMAXREG.DEALLOC.CTAPOOL 0x28 ;  /* 0x00000028000079c8 */ /* 0x000e0000080e0500 */
[----:B0-----:R-:W-:-:S13]  /*4ef0*/  ISETP.NE.AND P0, PT, R0, RZ, PT ;  /* 0x000000ff0000720c */ /* 0x001fda0003f05270 */
[----:B------:R-:W-:Y:S05]  /*4f00*/  @P0 EXIT ;  /* 0x000000000000094d */ /* 0x000fea0003800000 */
[----:B------:R-:W-:Y:S01]  /*4f10*/  LOP3.LUT P0, RZ, R8, 0xff, RZ, 0xc0, !PT ;  /* 0x000000ff08ff7812 */ /* 0x000fe2000780c0ff */
[----:B------:R-:W-:Y:S02]  /*4f20*/  IMAD.MOV.U32 R0, RZ, RZ, 0x1 ;  /* 0x00000001ff007424 */ /* 0x000fe400078e00ff */
[----:B------:R-:W-:-:S10]  /*4f30*/  IMAD.MOV.U32 R3, RZ, RZ, RZ ;  /* 0x000000ffff037224 */ /* 0x000fd400078e00ff */
[----:B------:R-:W-:Y:S05]  /*4f40*/  @!P0 BRA `(.L_x_105) ;  /* 0x0000000c00388947 */ /* 0x000fea0003800000 */
[----:B------:R-:W0:Y:S01]  /*4f50*/  LDC R0, c[0x0][0x28c] ;  /* 0x0000a300ff007b82 */ /* 0x000e220000000800 */
[----:B------:R-:W-:Y:S01]  /*4f60*/  ULDC UR5, c[0x0][0x658] ;  /* 0x0001960000057ab9 */ /* 0x000fe20000000800 */
[----:B------:R-:W-:Y:S01]  /*4f70*/  UMOV UR7, 0xffffffff ;  /* 0xffffffff00077882 */ /* 0x000fe20000000000 */
[----:B------:R-:W-:Y:S01]  /*4f80*/  ULDC UR6, c[0x0][0xc] ;  /* 0x0000030000067ab9 */ /* 0x000fe20000000800 */
[----:B------:R-:W-:Y:S01]  /*4f90*/  USHF.L.U32 UR8, UR7, UR5, URZ ;  /* 0x0000000507087299 */ /* 0x000fe2000800063f */
[----:B------:R-:W-:Y:S01]  /*4fa0*/  BSSY B0, `(.L_x_105) ;  /* 0x00000c8000007945 */ /* 0x000fe20003800000 */
[----:B------:R-:W-:Y:S01]  /*4fb0*/  UMOV UR9, 0x1 ;  /* 0x0000000100097882 */ /* 0x000fe20000000000 */
[----:B------:R-:W-:Y:S01]  /*4fc0*/  ULDC UR7, c[0x0][0x10] ;  /* 0x0000040000077ab9 */ /* 0x000fe20000000800 */
[----:B------:R-:W1:Y:S01]  /*4fd0*/  S2UR UR10, SR_CgaCtaId ;  /* 0x00000000000a79c3 */ /* 0x000e620000008800 */
[----:B------:R-:W-:Y:S01]  /*4fe0*/  UIMAD.WIDE.U32 UR6, UR6, UR7, URZ ;  /* 0x00000007060672a5 */ /* 0x000fe2000f8e003f */
[----:B------:R-:W-:Y:S01]  /*4ff0*/  IMAD.MOV.U32 R9, RZ, RZ, 0x1 ;  /* 0x00000001ff097424 */ /* 0x000fe200078e00ff */
[----:B------:R-:W-:Y:S01]  /*5000*/  USHF.L.U32 UR18, UR9, UR5, URZ ;  /* 0x0000000509127299 */ /* 0x000fe2000800063f */
[----:B------:R-:W-:Y:S01]  /*5010*/  LOP3.LUT R8, R19, 0x2, RZ, 0xfc, !PT ;  /* 0x0000000213087812 */ /* 0x000fe200078efcff */
[----:B------:R-:W-:Y:S01]  /*5020*/  ULDC UR4, c[0x0][0x600] ;  /* 0x0001800000047ab9 */ /* 0x000fe20000000800 */
[----:B------:R-:W-:Y:S01]  /*5030*/  ULDC UR5, c[0x0][0x14] ;  /* 0x0000050000057ab9 */ /* 0x000fe20000000800 */
[----:B------:R-:W-:-:S02]  /*5040*/  UIADD3 UR4, UR4, -0x1, URZ ;  /* 0xffffffff04047890 */ /* 0x000fc4000fffe03f */
[----:B------:R-:W-:Y:S02]  /*5050*/  UIMAD.WIDE.U32 UR20, UR6, UR5, URZ ;  /* 0x00000005061472a5 */ /* 0x000fe4000f8e003f */
[----:B------:R-:W-:Y:S02]  /*5060*/  UIMAD UR13, UR7, UR5, URZ ;  /* 0x00000005070d72a4 */ /* 0x000fe4000f8e023f */
[----:B------:R-:W-:Y:S02]  /*5070*/  ULOP3.LUT UR17, URZ, UR8, URZ, 0x33, !UPT ;  /* 0x000000083f117292 */ /* 0x000fe4000f8e333f */
[----:B------:R-:W-:Y:S01]  /*5080*/  UIADD3 UR13, UR21, UR13, URZ ;  /* 0x0000000d150d7290 */ /* 0x000fe2000fffe03f */
[----:B0-----:R-:W-:Y:S01]  /*5090*/  VIADD R0, R0, 0x3f ;  /* 0x0000003f00007836 */ /* 0x001fe20000000000 */
[----:B------:R-:W-:-:S04]  /*50a0*/  ULDC.64 UR22, c[0x0][0x198] ;  /* 0x0000660000167ab9 */ /* 0x000fc80000000a00 */
[----:B------:R-:W-:Y:S01]  /*50b0*/  SHF.R.S32.HI R3, RZ, 0x1f, R0 ;  /* 0x0000001fff037819 */ /* 0x000fe20000011400 */
[----:B-1----:R-:W-:-:S03]  /*50c0*/  IMAD.U32 R11, RZ, RZ, UR10 ;  /* 0x0000000aff0b7e24 */ /* 0x002fc6000f8e00ff */
[----:B------:R-:W-:Y:S01]  /*50d0*/  LEA.HI R3, R3, R0, RZ, 0x6 ;  /* 0x0000000003037211 */ /* 0x000fe200078f30ff */
[----:B------:R-:W-:-:S03]  /*50e0*/  IMAD.MOV.U32 R0, RZ, RZ, 0x1 ;  /* 0x00000001ff007424 */ /* 0x000fc600078e00ff */
[----:B------:R-:W-:Y:S01]  /*50f0*/  SHF.R.S32.HI R10, RZ, 0x6, R3 ;  /* 0x00000006ff0a7819 */ /* 0x000fe20000011403 */
[----:B------:R-:W-:-:S04]  /*5100*/  IMAD.MOV.U32 R3, RZ, RZ, RZ ;  /* 0x000000ffff037224 */ /* 0x000fc800078e00ff */
[----:B------:R-:W-:-:S07]  /*5110*/  VIADD R12, R10, 0x1 ;  /* 0x000000010a0c7836 */ /* 0x000fce0000000000 */
.L_x_116:
[----:B------:R-:W-:-:S03]  /*5120*/  UMOV UR5, 0xffffffff ;  /* 0xffffffff00057882 */ /* 0x000fc60000000000 */
[----:B------:R-:W-:Y:S05]  /*5130*/  BRA.DIV UR5, `(.L_x_106) ;  /* 0x0000001205587947 */ /* 0x000fea000b800000 */
[----:B------:R-:W-:-:S13]  /*5140*/  ELECT P6, URZ, PT ;  /* 0x00000000003f782f */ /* 0x000fda00038c0000 */
.L_x_132:
[----:B------:R-:W0:Y:S01]  /*5150*/  LDC R4, c[0x0][0x28c] ;  /* 0x0000a300ff047b82 */ /* 0x000e220000000800 */
[----:B------:R-:W-:Y:S01]  /*5160*/  BSSY B1, `(.L_x_107) ;  /* 0x0000039000017945 */ /* 0x000fe20003800000 */
[----:B0-----:R-:W-:-:S13]  /*5170*/  ISETP.LT.OR P6, PT, R4, 0x1, !P6 ;  /* 0x000000010400780c */ /* 0x001fda00077c1670 */
[----:B------:R-:W-:Y:S05]  /*5180*/  @P6 BRA `(.L_x_108) ;  /* 0x0000000000d86947 */ /* 0x000fea0003800000 */
[----:B------:R-:W-:Y:S02]  /*5190*/  IMAD R20, R20, 0x4, R11 ;  /* 0x0000000414147824 */ /* 0x000fe400078e020b */
[----:B------:R-:W-:Y:S02]  /*51a0*/  IMAD.SHL.U32 R15, R13, 0x40, RZ ;  /* 0x000000400d0f7824 */ /* 0x000fe400078e00ff */
[----:B------:R-:W-:Y:S02]  /*51b0*/  IMAD.MOV.U32 R21, RZ, RZ, RZ ;  /* 0x000000ffff157224 */ /* 0x000fe400078e00ff */
[----:B------:R-:W-:Y:S02]  /*51c0*/  IMAD.MOV.U32 R4, RZ, RZ, R12 ;  /* 0x000000ffff047224 */ /* 0x000fe400078e000c */
[----:B------:R-:W-:Y:S02]  /*51d0*/  IMAD.MOV.U32 R5, RZ, RZ, R0 ;  /* 0x000000ffff057224 */ /* 0x000fe400078e0000 */
[----:B------:R-:W-:-:S02]  /*51e0*/  IMAD.MOV.U32 R7, RZ, RZ, R3 ;  /* 0x000000ffff077224 */ /* 0x000fc400078e0003 */
[----:B------:R-:W-:-:S07]  /*51f0*/  IMAD.SHL.U32 R20, R20, 0x20, RZ ;  /* 0x0000002014147824 */ /* 0x000fce00078e00ff */
.L_x_111:
[----:B------:R-:W0:Y:S01]  /*5200*/  S2UR UR5, SR_CgaCtaId ;  /* 0x00000000000579c3 */ /* 0x000e220000008800 */
[----:B------:R-:W-:Y:S02]  /*5210*/  MOV R14, 0x400 ;  /* 0x00000400000e7802 */ /* 0x000fe40000000f00 */
[----:B------:R-:W-:Y:S02]  /*5220*/  SHF.L.U32 R13, R5, 0x1f, RZ ;  /* 0x0000001f050d7819 */ /* 0x000fe400000006ff */
[----:B------:R-:W-:Y:S01]  /*5230*/  LOP3.LUT P1, RZ, R18, 0x7f, RZ, 0xc0, !PT ;  /* 0x0000007f12ff7812 */ /* 0x000fe2000782c0ff */
[----:B0-----:R-:W-:-:S05]  /*5240*/  IMAD.U32 R11, RZ, RZ, UR5 ;  /* 0x00000005ff0b7e24 */ /* 0x001fca000f8e00ff */
[----:B------:R-:W-:-:S07]  /*5250*/  LEA R24, R11, R14, 0x18 ;  /* 0x0000000e0b187211 */ /* 0x000fce00078ec0ff */
[----:B------:R-:W0:Y:S01]  /*5260*/  @!P1 LDC R14, c[0x0][0x500] ;  /* 0x00014000ff0e9b82 */ /* 0x000e220000000800 */
[----:B------:R-:W-:-:S04]  /*5270*/  IMAD R22, R7, 0x8, R24 ;  /* 0x0000000807167824 */ /* 0x000fc800078e0218 */
[----:B------:R-:W1:Y:S02]  /*5280*/  SYNCS.PHASECHK.TRANS64.TRYWAIT P0, [R22+URZ+0x48], R13 ;  /* 0x0000480d160075a7 */ /* 0x000e64000800017f */
[----:B-1----:R-:W-:Y:S05]  /*5290*/  @!P0 BRA `(.L_x_109) ;  /* 0x0000001000208947 */ /* 0x002fea0003800000 */
.L_x_133:
[----:B-1----:R-:W-:Y:S01]  /*52a0*/  PRMT R13, R8, 0x9910, RZ ;  /* 0x00009910080d7816 */ /* 0x002fe200000000ff */
[----:B0-----:R0:W-:Y:S03]  /*52b0*/  @!P1 SYNCS.ARRIVE.TRANS64 RZ, [R22+URZ], R14 ;  /* 0x0000000e16ff99a7 */ /* 0x0011e6000800003f */
[----:B------:R-:W-:-:S13]  /*52c0*/  ISETP.NE.AND P0, PT, R13, 0x2, PT ;  /* 0x000000020d00780c */ /* 0x000fda0003f05270 */
[----:B0-----:R-:W-:Y:S05]  /*52d0*/  @P0 BRA `(.L_x_110) ;  /* 0x0000000000040947 */ /* 0x001fea0003800000 */
[----:B------:R-:W-:Y:S01]  /*52e0*/  BPT.TRAP 0x1 ;  /* 0x000000040000795c */ /* 0x000fe20000300000 */
.L_x_110:
[----:B------:R-:W-:Y:S01]  /*52f0*/  IMAD.SHL.U32 R14, R7, 0x2000, RZ ;  /* 0x00002000070e7824 */ /* 0x000fe200078e00ff */
[----:B------:R-:W-:Y:S01]  /*5300*/  R2UR UR9, R22 ;  /* 0x00000000160972ca */ /* 0x000fe200000e0000 */
[----:B------:R-:W-:Y:S01]  /*5310*/  VIADD R4, R4, 0xffffffff ;  /* 0xffffffff04047836 */ /* 0x000fe20000000000 */
[----:B------:R-:W-:Y:S01]  /*5320*/  R2UR UR11, R20 ;  /* 0x00000000140b72ca */ /* 0x000fe200000e0000 */
[--C-:B------:R-:W-:Y:S01]  /*5330*/  IMAD R13, R11, 0x800, R14.reuse ;  /* 0x000008000b0d7824 */ /* 0x100fe200078e020e */
[----:B------:R-:W-:Y:S01]  /*5340*/  IADD3 R14, R24, 0x24180, R14 ;  /* 0x00024180180e7810 */ /* 0x000fe20007ffe00e */
[----:B------:R-:W-:Y:S01]  /*5350*/  UIADD3 UR6, UP0, UR22, 0xf0, URZ ;  /* 0x000000f016067890 */ /* 0x000fe2000ff1e03f */
[----:B------:R-:W-:Y:S01]  /*5360*/  R2UR UR10, R21 ;  /* 0x00000000150a72ca */ /* 0x000fe200000e0000 */
[----:B------:R-:W-:Y:S01]  /*5370*/  IMAD R13, R13, 0x2, R24 ;  /* 0x000000020d0d7824 */ /* 0x000fe200078e0218 */
[----:B------:R-:W-:Y:S01]  /*5380*/  R2UR UR12, R6 ;  /* 0x00000000060c72ca */ /* 0x000fe200000e0000 */
[----:B------:R-:W-:Y:S01]  /*5390*/  UIADD3 UR24, UP1, UR22, 0x1f0, URZ ;  /* 0x000001f016187890 */ /* 0x000fe2000ff3e03f */
[----:B------:R-:W-:Y:S01]  /*53a0*/  R2UR UR16, R14 ;  /* 0x000000000e1072ca */ /* 0x000fe200000e0000 */
[----:B------:R-:W-:Y:S01]  /*53b0*/  UIADD3.X UR7, URZ, UR23, URZ, UP0, !UPT ;  /* 0x000000173f077290 */ /* 0x000fe200087fe43f */
[----:B------:R-:W-:Y:S01]  /*53c0*/  R2UR UR5, R13 ;  /* 0x000000000d0572ca */ /* 0x000fe200000e0000 */
[----:B------:R-:W-:Y:S01]  /*53d0*/  VIADD R7, R7, 0x1 ;  /* 0x0000000107077836 */ /* 0x000fe20000000000 */
[----:B------:R-:W-:Y:S01]  /*53e0*/  R2UR UR19, R15 ;  /* 0x000000000f1372ca */ /* 0x000fe200000e0000 */
[----:B------:R-:W-:Y:S01]  /*53f0*/  UIADD3.X UR25, URZ, UR23, URZ, UP1, !UPT ;  /* 0x000000173f197290 */ /* 0x000fe20008ffe43f */
[----:B------:R-:W-:Y:S01]  /*5400*/  ISETP.GT.AND P1, PT, R4, 0x1, PT ;  /* 0x000000010400780c */ /* 0x000fe20003f24270 */
[----:B------:R-:W-:Y:S01]  /*5410*/  UMOV UR14, 0x0 ;  /* 0x00000000000e7882 */ /* 0x000fe20000000000 */
[----:B------:R-:W-:Y:S01]  /*5420*/  UMOV UR15, 0x10000000 ;  /* 0x10000000000f7882 */ /* 0x000fe20000000000 */
[----:B------:R-:W-:Y:S01]  /*5430*/  ISETP.NE.AND P0, PT, R7, 0x9, PT ;  /* 0x000000090700780c */ /* 0x000fe20003f05270 */
[----:B------:R-:W-:-:S03]  /*5440*/  VIADD R21, R21, 0x40 ;  /* 0x0000004015157836 */ /* 0x000fc60000000000 */
[----:B------:R-:W-:Y:S02]  /*5450*/  SEL R14, RZ, 0x1, P0 ;  /* 0x00000001ff0e7807 */ /* 0x000fe40000000000 */
[----:B------:R-:W-:Y:S01]  /*5460*/  UIADD3 UR8, UR5, 0x180, URZ ;  /* 0x0000018005087890 */ /* 0x000fe2000fffe03f */
[----:B------:R-:W-:Y:S02]  /*5470*/  SEL R7, R7, RZ, P0 ;  /* 0x000000ff07077207 */ /* 0x000fe40000000000 */
[----:B------:R-:W-:Y:S01]  /*5480*/  UMOV UR5, 0xf0000 ;  /* 0x000f000000057882 */ /* 0x000fe20000000000 */
[----:B------:R-:W-:-:S05]  /*5490*/  LOP3.LUT R5, R5, R14, RZ, 0x3c, !PT ;  /* 0x0000000e05057212 */ /* 0x000fca00078e3cff */
[----:B------:R0:W-:Y:S02]  /*54a0*/  UTMALDG.3D.MULTICAST [UR8], [UR6], UR5, desc[UR14] ;  /* 0x00000e08060073b4 */ /* 0x0001e40008011805 */
[----:B0-----:R-:W-:Y:S01]  /*54b0*/  UMOV UR8, UR16 ;  /* 0x0000001000087c82 */ /* 0x001fe20008000000 */
[----:B------:R-:W-:Y:S02]  /*54c0*/  UMOV UR11, UR19 ;  /* 0x00000013000b7c82 */ /* 0x000fe40008000000 */
[----:B------:R0:W-:Y:S02]  /*54d0*/  UTMALDG.3D [UR8], [UR24], desc[UR14] ;  /* 0x00000e08180075b4 */ /* 0x0001e40008011000 */
[----:B0-----:R-:W-:Y:S05]  /*54e0*/  @P1 BRA `(.L_x_111) ;  /* 0xfffffffc00441947 */ /* 0x001fea000383ffff */
.L_x_108:
[----:B------:R-:W-:Y:S05]  /*54f0*/  BSYNC B1 ;  /* 0x0000000000017941 */ /* 0x000fea0003800000 */
.L_x_107:
[----:B------:R-:W-:Y:S01]  /*5500*/  LOP3.LUT P1, RZ, R9, 0xff, RZ, 0xc0, !PT ;  /* 0x000000ff09ff7812 */ /* 0x000fe2000782c0ff */
[C---:B------:R-:W-:Y:S01]  /*5510*/  IMAD.IADD R6, R10.reuse, 0x1, R3 ;  /* 0x000000010a067824 */ /* 0x040fe200078e0203 */
[----:B------:R-:W-:Y:S01]  /*5520*/  ULDC.64 UR6, c[0x0][0x650] ;  /* 0x0001940000067ab9 */ /* 0x000fe20000000a00 */
[----:B------:R-:W-:Y:S01]  /*5530*/  ISETP.GE.U32.AND P2, PT, R10, 0x9, PT ;  /* 0x000000090a00780c */ /* 0x000fe20003f46070 */
[----:B------:R-:W-:Y:S01]  /*5540*/  BSSY B1, `(.L_x_112) ;  /* 0x000006b000017945 */ /* 0x000fe20003800000 */
[----:B------:R-:W-:Y:S01]  /*5550*/  IMAD.MOV.U32 R20, RZ, RZ, -0x1 ;  /* 0xffffffffff147424 */ /* 0x000fe200078e00ff */
[----:B------:R-:W-:Y:S01]  /*5560*/  ISETP.GT.U32.AND P0, PT, R6, 0x8, PT ;  /* 0x000000080600780c */ /* 0x000fe20003f04070 */
[----:B------:R-:W-:Y:S01]  /*5570*/  IMAD.MOV.U32 R13, RZ, RZ, -0x1 ;  /* 0xffffffffff0d7424 */ /* 0x000fe200078e00ff */
[----:B------:R-:W-:Y:S02]  /*5580*/  PRMT R9, RZ, 0x7610, R9 ;  /* 0x00007610ff097816 */ /* 0x000fe40000000009 */
[----:B------:R-:W-:-:S03]  /*5590*/  ISETP.LT.U32.AND P0, PT, R10, 0x9, P0 ;  /* 0x000000090a00780c */ /* 0x000fc60000701070 */
[----:B------:R-:W0:Y:S01]  /*55a0*/  @P1 S2R R11, SR_CgaCtaId ;  /* 0x00000000000b1919 */ /* 0x000e220000008800 */
[----:B------:R-:W-:-:S04]  /*55b0*/  @P1 MOV R4, 0x400 ;  /* 0x0000040000041802 */ /* 0x000fc80000000f00 */
[----:B0-----:R-:W-:Y:S01]  /*55c0*/  @P1 LEA R3, R11, R4, 0x18 ;  /* 0x000000040b031211 */ /* 0x001fe200078ec0ff */
[----:B------:R-:W-:-:S03]  /*55d0*/  IMAD.WIDE.U32 R4, R6, 0x38e38e39, RZ ;  /* 0x38e38e3906047825 */ /* 0x000fc600078e00ff */
[----:B------:R0:W-:Y:S01]  /*55e0*/  @P1 SYNCS.ARRIVE.TRANS64.A1T0 RZ, [R3+URZ+0xa8], RZ ;  /* 0x0000a8ff03ff19a7 */ /* 0x0001e2000810003f */
[----:B------:R-:W-:Y:S02]  /*55f0*/  IADD3 R16, P1, R16, UR20, RZ ;  /* 0x0000001410107c10 */ /* 0x000fe4000ff3e0ff */
[----:B------:R-:W-:Y:S02]  /*5600*/  SHF.R.U32.HI R5, RZ, 0x1, R5 ;  /* 0x00000001ff057819 */ /* 0x000fe40000011605 */
[----:B------:R-:W-:Y:S02]  /*5610*/  IADD3.X R17, R17, UR13, RZ, P1, !PT ;  /* 0x0000000d11117c10 */ /* 0x000fe40008ffe4ff */
[----:B------:R-:W-:Y:S02]  /*5620*/  PRMT R4, RZ, 0x7610, R4 ;  /* 0x00007610ff047816 */ /* 0x000fe40000000004 */
[----:B0-----:R-:W-:Y:S02]  /*5630*/  SEL R3, RZ, 0x1, !P0 ;  /* 0x00000001ff037807 */ /* 0x001fe40004000000 */
[----:B------:R-:W-:-:S02]  /*5640*/  ISETP.GE.U32.AND P0, PT, R16, UR6, PT ;  /* 0x0000000610007c0c */ /* 0x000fc4000bf06070 */
[----:B------:R-:W-:Y:S01]  /*5650*/  LOP3.LUT R0, R0, R3, RZ, 0x3c, !PT ;  /* 0x0000000300007212 */ /* 0x000fe200078e3cff */
[----:B------:R-:W-:Y:S01]  /*5660*/  IMAD R3, R5, -0x9, R6 ;  /* 0xfffffff705037824 */ /* 0x000fe200078e0206 */
[----:B------:R-:W-:Y:S01]  /*5670*/  ISETP.GE.U32.AND.EX P0, PT, R17, UR7, PT, P0 ;  /* 0x0000000711007c0c */ /* 0x000fe2000bf06100 */
[----:B------:R-:W-:Y:S01]  /*5680*/  IMAD.MOV.U32 R6, RZ, RZ, -0x1 ;  /* 0xffffffffff067424 */ /* 0x000fe200078e00ff */
[----:B------:R-:W-:-:S11]  /*5690*/  @P2 LOP3.LUT R0, R0, 0x1, R5, 0x78, !PT ;  /* 0x0000000100002812 */ /* 0x000fd600078e7805 */
[----:B------:R-:W-:Y:S05]  /*56a0*/  @P0 BRA `(.L_x_113) ;  /* 0x0000000400500947 */ /* 0x000fea0003800000 */
[----:B------:R-:W0:Y:S01]  /*56b0*/  S2R R15, SR_CTAID.X ;  /* 0x00000000000f7919 */ /* 0x000e220000002500 */
[----:B------:R-:W-:Y:S01]  /*56c0*/  ULDC.64 UR6, c[0x0][0x628] ;  /* 0x00018a0000067ab9 */ /* 0x000fe20000000a00 */
[----:B------:R-:W1:Y:S01]  /*56d0*/  LDC R20, c[0x0][0x144] ;  /* 0x00005100ff147b82 */ /* 0x000e620000000800 */
[----:B------:R-:W-:Y:S01]  /*56e0*/  ISETP.NE.U32.AND P0, PT, RZ, UR6, PT ;  /* 0x00000006ff007c0c */ /* 0x000fe2000bf05070 */
[----:B------:R-:W2:Y:S01]  /*56f0*/  S2R R13, SR_CTAID.Y ;  /* 0x00000000000d7919 */ /* 0x000ea20000002600 */
[----:B------:R-:W-:Y:S01]  /*5700*/  ULDC UR8, c[0x0][0x630] ;  /* 0x00018c0000087ab9 */ /* 0x000fe20000000800 */
[----:B------:R-:W-:Y:S01]  /*5710*/  ULDC UR9, c[0x0][0x150] ;  /* 0x0000540000097ab9 */ /* 0x000fe20000000800 */
[----:B------:R-:W-:Y:S01]  /*5720*/  ISETP.NE.AND.EX P0, PT, RZ, UR7, PT, P0 ;  /* 0x00000007ff007c0c */ /* 0x000fe2000bf05300 */
[----:B------:R-:W-:Y:S02]  /*5730*/  IMAD.MOV.U32 R4, RZ, RZ, R16 ;  /* 0x000000ffff047224 */ /* 0x000fe400078e0010 */
[----:B------:R-:W-:Y:S01]  /*5740*/  IMAD.MOV.U32 R5, RZ, RZ, R17 ;  /* 0x000000ffff057224 */ /* 0x000fe200078e0011 */
[----:B0-----:R-:W-:-:S09]  /*5750*/  I2FP.F32.U32 R22, R15 ;  /* 0x0000000f00167245 */ /* 0x001fd20000201000 */
[----:B------:R-:W-:Y:S05]  /*5760*/  @!P0 BRA `(.L_x_114) ;  /* 0x0000000000288947 */ /* 0x000fea0003800000 */
[----:B------:R-:W-:Y:S02]  /*5770*/  ULDC UR5, c[0x0][0x634] ;  /* 0x00018d0000057ab9 */ /* 0x000fe40000000800 */
[----:B------:R-:W-:-:S05]  /*5780*/  IADD3 R5, P0, R16, UR5, RZ ;  /* 0x0000000510057c10 */ /* 0x000fca000ff1e0ff */
[----:B------:R-:W-:-:S04]  /*5790*/  IMAD.X R21, RZ, RZ, R17, P0 ;  /* 0x000000ffff157224 */ /* 0x000fc800000e0611 */
[----:B------:R-:W-:-:S04]  /*57a0*/  IMAD.WIDE.U32 R6, R21, UR6, RZ ;  /* 0x0000000615067c25 */ /* 0x000fc8000f8e00ff */
[----:B------:R-:W-:-:S04]  /*57b0*/  IMAD.WIDE.U32 R6, P0, R5, UR7, R6 ;  /* 0x0000000705067c25 */ /* 0x000fc8000f800006 */
[----:B------:R-:W-:-:S04]  /*57c0*/  IMAD.WIDE.U32 R4, R5, UR6, RZ ;  /* 0x0000000605047c25 */ /* 0x000fc8000f8e00ff */
[----:B------:R-:W-:Y:S01]  /*57d0*/  IMAD.MOV.U32 R4, RZ, RZ, R7 ;  /* 0x000000ffff047224 */ /* 0x000fe200078e0007 */
[----:B------:R-:W-:Y:S01]  /*57e0*/  IADD3 RZ, P1, R5, R6, RZ ;  /* 0x0000000605ff7210 */ /* 0x000fe20007f3e0ff */
[----:B------:R-:W-:-:S04]  /*57f0*/  IMAD.X R5, RZ, RZ, RZ, P0 ;  /* 0x000000ffff057224 */ /* 0x000fc800000e06ff */
[----:B------:R-:W-:-:S08]  /*5800*/  IMAD.WIDE.U32.X R4, R21, UR7, R4, P1 ;  /* 0x0000000715047c25 */ /* 0x000fd000088e0404 */
.L_x_114:
[----:B------:R-:W-:Y:S01]  /*5810*/  FMUL R22, R22, UR9 ;  /* 0x0000000916167c20 */ /* 0x000fe20008400000 */
[--C-:B------:R-:W-:Y:S01]  /*5820*/  SHF.R.U64 R14, R4, UR8, R5.reuse ;  /* 0x00000008040e7c19 */ /* 0x100fe20008001205 */
[----:B------:R-:W-:Y:S01]  /*5830*/  ULDC.64 UR6, c[0x0][0x620] ;  /* 0x0001880000067ab9 */ /* 0x000fe20000000a00 */
[----:B------:R-:W-:Y:S01]  /*5840*/  SHF.R.U32.HI R4, RZ, UR8, R5 ;  /* 0x00000008ff047c19 */ /* 0x000fe20008011605 */
[----:B------:R-:W-:Y:S01]  /*5850*/  ULDC.64 UR8, c[0x0][0x640] ;  /* 0x0001900000087ab9 */ /* 0x000fe20000000a00 */
[----:B------:R-:W-:Y:S01]  /*5860*/  IADD3 R5, P0, RZ, -R14, RZ ;  /* 0x8000000eff057210 */ /* 0x000fe20007f1e0ff */
[----:B------:R-:W0:Y:S01]  /*5870*/  F2I.U32.TRUNC.NTZ R22, R22 ;  /* 0x0000001600167305 */ /* 0x000e22000020f000 */
[----:B------:R-:W-:-:S03]  /*5880*/  ULDC UR5, c[0x0][0x618] ;  /* 0x0001860000057ab9 */ /* 0x000fc60000000800 */
[----:B------:R-:W-:Y:S01]  /*5890*/  IMAD.X R4, RZ, RZ, ~R4, P0 ;  /* 0x000000ffff047224 */ /* 0x000fe200000e0e04 */
[----:B------:R-:W-:-:S03]  /*58a0*/  ISETP.NE.U32.AND P0, PT, RZ, UR8, PT ;  /* 0x00000008ff007c0c */ /* 0x000fc6000bf05070 */
[----:B------:R-:W-:Y:S01]  /*58b0*/  IMAD R4, R4, UR6, RZ ;  /* 0x0000000604047c24 */ /* 0x000fe2000f8e02ff */
[----:B------:R-:W-:-:S03]  /*58c0*/  ISETP.NE.AND.EX P0, PT, RZ, UR9, PT, P0 ;  /* 0x00000009ff007c0c */ /* 0x000fc6000bf05300 */
[C---:B------:R-:W-:Y:S02]  /*58d0*/  IMAD R7, R5.reuse, UR7, R4 ;  /* 0x0000000705077c24 */ /* 0x040fe4000f8e0204 */
[----:B------:R-:W-:Y:S01]  /*58e0*/  IMAD.WIDE.U32 R4, R5, UR6, R16 ;  /* 0x0000000605047c25 */ /* 0x000fe2000f8e0010 */
[----:B------:R-:W-:-:S03]  /*58f0*/  ULDC UR6, c[0x0][0x154] ;  /* 0x0000550000067ab9 */ /* 0x000fc60000000800 */
[----:B0-----:R-:W-:Y:S02]  /*5900*/  IMAD.MOV R6, RZ, RZ, -R22 ;  /* 0x000000ffff067224 */ /* 0x001fe400078e0a16 */
[----:B------:R-:W-:Y:S02]  /*5910*/  IMAD.IADD R5, R5, 0x1, R7 ;  /* 0x0000000105057824 */ /* 0x000fe400078e0207 */
[----:B-1----:R-:W-:Y:S01]  /*5920*/  IMAD R15, R20, R6, R15 ;  /* 0x00000006140f7224 */ /* 0x002fe200078e020f */
[----:B--2---:R-:W-:Y:S01]  /*5930*/  I2FP.F32.U32 R6, R13 ;  /* 0x0000000d00067245 */ /* 0x004fe20000201000 */
[----:B------:R-:W0:Y:S01]  /*5940*/  LDC R20, c[0x0][0x148] ;  /* 0x00005200ff147b82 */ /* 0x000e220000000800 */
[--C-:B------:R-:W-:Y:S02]  /*5950*/  SHF.R.U64 R21, R4, UR5, R5.reuse ;  /* 0x0000000504157c19 */ /* 0x100fe40008001205 */
[----:B------:R-:W-:Y:S01]  /*5960*/  SHF.R.U32.HI R4, RZ, UR5, R5 ;  /* 0x00000005ff047c19 */ /* 0x000fe20008011605 */
[----:B------:R-:W-:Y:S01]  /*5970*/  FMUL R6, R6, UR6 ;  /* 0x0000000606067c20 */ /* 0x000fe20008400000 */
[----:B------:R-:W-:-:S02]  /*5980*/  ULDC UR5, c[0x0][0x608] ;  /* 0x0001820000057ab9 */ /* 0x000fc40000000800 */
[--C-:B------:R-:W-:Y:S01]  /*5990*/  SHF.R.U64 R23, R21, UR5, R4.reuse ;  /* 0x0000000515177c19 */ /* 0x100fe20008001204 */
[----:B------:R1:W2:Y:S01]  /*59a0*/  F2I.U32.TRUNC.NTZ R24, R6 ;  /* 0x0000000600187305 */ /* 0x0002a2000020f000 */
[----:B------:R-:W-:Y:S01]  /*59b0*/  SHF.R.U32.HI R4, RZ, UR5, R4 ;  /* 0x00000005ff047c19 */ /* 0x000fe20008011604 */
[----:B------:R-:W-:-:S03]  /*59c0*/  ULDC UR5, c[0x0][0x658] ;  /* 0x0001960000057ab9 */ /* 0x000fc60000000800 */
[--C-:B------:R-:W-:Y:S02]  /*59d0*/  SHF.R.U64 R22, R23, UR5, R4.reuse ;  /* 0x0000000517167c19 */ /* 0x100fe40008001204 */
[----:B------:R-:W-:-:S03]  /*59e0*/  SHF.R.U32.HI R25, RZ, UR5, R4 ;  /* 0x00000005ff197c19 */ /* 0x000fc60008011604 */
[----:B------:R-:W-:Y:S02]  /*59f0*/  IMAD.MOV.U32 R4, RZ, RZ, R22 ;  /* 0x000000ffff047224 */ /* 0x000fe400078e0016 */
[----:B------:R-:W-:Y:S01]  /*5a00*/  IMAD.MOV.U32 R5, RZ, RZ, R25 ;  /* 0x000000ffff057224 */ /* 0x000fe200078e0019 */
[----:B-1----:R-:W-:Y:S06]  /*5a10*/  @!P0 BRA `(.L_x_115) ;  /* 0x0000000000288947 */ /* 0x002fec0003800000 */
        /* <DEDUP_REMOVED lines=10> */
.L_x_115:
[----:B------:R-:W-:Y:S01]  /*5ac0*/  ISETP.NE.AND P0, PT, R2, 0x1, PT ;  /* 0x000000010200780c */ /* 0x000fe20003f05270 */
[----:B------:R-:W-:Y:S01]  /*5ad0*/  ULDC UR5, c[0x0][0x648] ;  /* 0x0001920000057ab9 */ /* 0x000fe20000000800 */
[----:B------:R-:W-:Y:S01]  /*5ae0*/  LOP3.LUT R23, R23, UR17, RZ, 0xc0, !PT ;  /* 0x0000001117177c12 */ /* 0x000fe2000f8ec0ff */
[----:B--2---:R-:W-:Y:S01]  /*5af0*/  IMAD.MOV R24, RZ, RZ, -R24 ;  /* 0x000000ffff187224 */ /* 0x004fe200078e0a18 */
[----:B------:R-:W-:Y:S01]  /*5b00*/  SHF.R.U64 R4, R4, UR5, R5 ;  /* 0x0000000504047c19 */ /* 0x000fe20008001205 */
[----:B------:R-:W-:Y:S01]  /*5b10*/  ULDC UR5, c[0x0][0x638] ;  /* 0x00018e0000057ab9 */ /* 0x000fe20000000800 */
[----:B------:R-:W-:Y:S01]  /*5b20*/  LOP3.LUT R21, R21, UR4, RZ, 0xc0, !PT ;  /* 0x0000000415157c12 */ /* 0x000fe2000f8ec0ff */
[----:B------:R-:W-:Y:S01]  /*5b30*/  ULDC UR6, c[0x0][0x610] ;  /* 0x0001840000067ab9 */ /* 0x000fe20000000800 */
[----:B------:R-:W-:Y:S02]  /*5b40*/  IMAD.MOV.U32 R6, RZ, RZ, R14 ;  /* 0x000000ffff067224 */ /* 0x000fe400078e000e */
[----:B------:R-:W-:-:S02]  /*5b50*/  IMAD.MOV R5, RZ, RZ, -R4 ;  /* 0x000000ffff057224 */ /* 0x000fc400078e0a04 */
[----:B------:R-:W-:Y:S02]  /*5b60*/  IMAD R4, R4, UR18, R23 ;  /* 0x0000001204047c24 */ /* 0x000fe4000f8e0217 */
[----:B0-----:R-:W-:Y:S02]  /*5b70*/  @P0 IMAD R15, R20, R24, R13 ;  /* 0x00000018140f0224 */ /* 0x001fe400078e020d */
[----:B------:R-:W-:Y:S01]  /*5b80*/  IMAD R22, R5, UR5, R22 ;  /* 0x0000000505167c24 */ /* 0x000fe2000f8e0216 */
[----:B------:R-:W-:Y:S01]  /*5b90*/  ULDC UR5, c[0x0][0x600] ;  /* 0x0001800000057ab9 */ /* 0x000fe20000000800 */
[----:B------:R-:W-:Y:S02]  /*5ba0*/  IMAD R15, R4, UR6, R15 ;  /* 0x00000006040f7c24 */ /* 0x000fe4000f8e020f */
[----:B------:R-:W-:Y:S02]  /*5bb0*/  IMAD R22, R22, UR5, R21 ;  /* 0x0000000516167c24 */ /* 0x000fe4000f8e0215 */
[----:B------:R-:W-:-:S03]  /*5bc0*/  IMAD.MOV.U32 R4, RZ, RZ, 0x1 ;  /* 0x00000001ff047424 */ /* 0x000fc600078e00ff */
[----:B------:R-:W-:Y:S02]  /*5bd0*/  SEL R13, R22, R15, !P0 ;  /* 0x0000000f160d7207 */ /* 0x000fe40004000000 */
[----:B------:R-:W-:-:S07]  /*5be0*/  SEL R20, R15, R22, !P0 ;  /* 0x000000160f147207 */ /* 0x000fce0004000000 */
.L_x_113:
[----:B------:R-:W-:Y:S05]  /*5bf0*/  BSYNC B1 ;  /* 0x0000000000017941 */ /* 0x000fea0003800000 */
.L_x_112:
[----:B------:R-:W-:-:S13]  /*5c00*/  LOP3.LUT P0, RZ, R4, 0xff, RZ, 0xc0, !PT ;  /* 0x000000ff04ff7812 */ /* 0x000fda000780c0ff */
[----:B------:R-:W-:Y:S05]  /*5c10*/  @P0 BRA `(.L_x_116) ;  /* 0xfffffff400400947 */ /* 0x000fea000383ffff */
[----:B------:R-:W-:Y:S05]  /*5c20*/  BSYNC B0 ;  /* 0x0000000000007941 */ /* 0x000fea0003800000 */
.L_x_105:
[----:B------:R-:W-:-:S03]  /*5c30*/  UMOV UR5, 0xffffffff ;  /* 0xffffffff00057882 */ /* 0x000fc60000000000 */
[----:B------:R-:W-:Y:S05]  /*5c40*/  BRA.DIV UR5, `(.L_x_117) ;  /* 0x0000000605c87947 */ /* 0x000fea000b800000 */
[----:B------:R-:W-:-:S13]  /*5c50*/  ELECT P6, URZ, PT ;  /* 0x00000000003f782f */ /* 0x000fda00038c0000 */
.L_x_136:
[----:B------:R-:W-:Y:S04]  /*5c60*/  BSSY B0, `(.L_x_118) ;  /* 0x0000058000007945 */ /* 0x000fe80003800000 */
[----:B------:R-:W-:Y:S05]  /*5c70*/  @!P6 BRA `(.L_x_119) ;  /* 0x000000040058e947 */ /* 0x000fea0003800000 */
[----:B------:R-:W-:-:S04]  /*5c80*/  LOP3.LUT R19, R19, 0x2, RZ, 0xfc, !PT ;  /* 0x0000000213137812 */ /* 0x000fc800078efcff */
[----:B------:R-:W-:-:S13]  /*5c90*/  ISETP.NE.AND P0, PT, R19, 0x3, PT ;  /* 0x000000031300780c */ /* 0x000fda0003f05270 */
[----:B------:R-:W-:Y:S05]  /*5ca0*/  @!P0 BRA `(.L_x_120) ;  /* 0x0000000000048947 */ /* 0x000fea0003800000 */
[----:B------:R-:W-:Y:S01]  /*5cb0*/  BPT.TRAP 0x1 ;  /* 0x000000040000795c */ /* 0x000fe20000300000 */
.L_x_120:
[----:B------:R-:W0:Y:S01]  /*5cc0*/  S2R R5, SR_CgaCtaId ;  /* 0x0000000000057919 */ /* 0x000e220000008800 */
[----:B------:R-:W-:Y:S02]  /*5cd0*/  MOV R2, 0x400 ;  /* 0x0000040000027802 */ /* 0x000fe40000000f00 */
[----:B------:R-:W-:Y:S02]  /*5ce0*/  SHF.L.U32 R4, R0, 0x1f, RZ ;  /* 0x0000001f00047819 */ /* 0x000fe400000006ff */
[----:B0-----:R-:W-:-:S05]  /*5cf0*/  LEA R2, R5, R2, 0x18 ;  /* 0x0000000205027211 */ /* 0x001fca00078ec0ff */
[----:B------:R-:W-:-:S04]  /*5d00*/  VIADD R2, R2, 0x48 ;  /* 0x0000004802027836 */ /* 0x000fc80000000000 */
[C---:B------:R-:W-:Y:S02]  /*5d10*/  IMAD R7, R3.reuse, 0x8, R2 ;  /* 0x0000000803077824 */ /* 0x040fe400078e0202 */
[----:B------:R-:W-:Y:S02]  /*5d20*/  VIADD R3, R3, 0x1 ;  /* 0x0000000103037836 */ /* 0x000fe40000000000 */
[----:B------:R-:W0:Y:S03]  /*5d30*/  SYNCS.PHASECHK.TRANS64.TRYWAIT P0, [R7+URZ], R4 ;  /* 0x00000004070075a7 */ /* 0x000e26000800017f */
[----:B------:R-:W-:-:S04]  /*5d40*/  ISETP.NE.AND P1, PT, R3, 0x9, PT ;  /* 0x000000090300780c */ /* 0x000fc80003f25270 */
[----:B------:R-:W-:Y:S02]  /*5d50*/  SEL R5, RZ, 0x1, P1 ;  /* 0x00000001ff057807 */ /* 0x000fe40000800000 */
[----:B------:R-:W-:Y:S02]  /*5d60*/  SEL R3, R3, RZ, P1 ;  /* 0x000000ff03037207 */ /* 0x000fe40000800000 */
[----:B------:R-:W-:-:S03]  /*5d70*/  LOP3.LUT R6, R0, R5, RZ, 0x3c, !PT ;  /* 0x0000000500067212 */ /* 0x000fc600078e3cff */
[----:B------:R-:W-:Y:S01]  /*5d80*/  IMAD R8, R3, 0x8, R2 ;  /* 0x0000000803087824 */ /* 0x000fe200078e0202 */
[----:B------:R-:W-:Y:S01]  /*5d90*/  SHF.L.U32 R5, R6, 0x1f, RZ ;  /* 0x0000001f06057819 */ /* 0x000fe200000006ff */
[----:B0-----:R-:W-:Y:S06]  /*5da0*/  @!P0 BRA `(.L_x_121) ;  /* 0x0000000400908947 */ /* 0x001fec0003800000 */
.L_x_137:
[----:B------:R-:W1:Y:S01]  /*5db0*/  SYNCS.PHASECHK.TRANS64.TRYWAIT P0, [R8+URZ], R5 ;  /* 0x00000005080075a7 */ /* 0x000e62000800017f */
[----:B------:R-:W-:-:S05]  /*5dc0*/  VIADD R0, R3, 0x1 ;  /* 0x0000000103007836 */ /* 0x000fca0000000000 */
[----:B------:R-:W-:-:S04]  /*5dd0*/  ISETP.NE.AND P1, PT, R0, 0x9, PT ;  /* 0x000000090000780c */ /* 0x000fc80003f25270 */
[----:B------:R-:W-:Y:S02]  /*5de0*/  SEL R3, RZ, 0x1, P1 ;  /* 0x00000001ff037807 */ /* 0x000fe40000800000 */
[----:B0-----:R-:W-:Y:S02]  /*5df0*/  SEL R7, R0, RZ, P1 ;  /* 0x000000ff00077207 */ /* 0x001fe40000800000 */
[----:B------:R-:W-:-:S03]  /*5e00*/  LOP3.LUT R6, R6, R3, RZ, 0x3c, !PT ;  /* 0x0000000306067212 */ /* 0x000fc600078e3cff */
[----:B------:R-:W-:Y:S01]  /*5e10*/  IMAD R9, R7, 0x8, R2 ;  /* 0x0000000807097824 */ /* 0x000fe200078e0202 */
[----:B------:R-:W-:Y:S01]  /*5e20*/  SHF.L.U32 R4, R6, 0x1f, RZ ;  /* 0x0000001f06047819 */ /* 0x000fe200000006ff */
[----:B-1----:R-:W-:Y:S06]  /*5e30*/  @!P0 BRA `(.L_x_122) ;  /* 0x0000000400808947 */ /* 0x002fec0003800000 */
.L_x_138:
[----:B------:R-:W1:Y:S01]  /*5e40*/  SYNCS.PHASECHK.TRANS64.TRYWAIT P0, [R9+URZ], R4 ;  /* 0x00000004090075a7 */ /* 0x000e62000800017f */
[----:B------:R-:W-:-:S05]  /*5e50*/  VIADD R0, R7, 0x1 ;  /* 0x0000000107007836 */ /* 0x000fca0000000000 */
[----:B------:R-:W-:-:S04]  /*5e60*/  ISETP.NE.AND P1, PT, R0, 0x9, PT ;  /* 0x000000090000780c */ /* 0x000fc80003f25270 */
[----:B------:R-:W-:Y:S02]  /*5e70*/  SEL R3, RZ, 0x1, P1 ;  /* 0x00000001ff037807 */ /* 0x000fe40000800000 */
[----:B------:R-:W-:Y:S02]  /*5e80*/  SEL R7, R0, RZ, P1 ;  /* 0x000000ff00077207 */ /* 0x000fe40000800000 */
[----:B------:R-:W-:-:S03]  /*5e90*/  LOP3.LUT R6, R6, R3, RZ, 0x3c, !PT ;  /* 0x0000000306067212 */ /* 0x000fc600078e3cff */
[----:B0-----:R-:W-:Y:S01]  /*5ea0*/  IMAD R8, R7, 0x8, R2 ;  /* 0x0000000807087824 */ /* 0x001fe200078e0202 */
[----:B------:R-:W-:Y:S01]  /*5eb0*/  SHF.L.U32 R5, R6, 0x1f, RZ ;  /* 0x0000001f06057819 */ /* 0x000fe200000006ff */
[----:B-1----:R-:W-:Y:S06]  /*5ec0*/  @!P0 BRA `(.L_x_123) ;  /* 0x0000000400708947 */ /* 0x002fec0003800000 */
.L_x_139:
        /* <DEDUP_REMOVED lines=9> */
.L_x_140:
        /* <DEDUP_REMOVED lines=9> */
.L_x_141:
        /* <DEDUP_REMOVED lines=9> */
.L_x_142:
[----:B------:R-:W1:Y:S01]  /*6080*/  SYNCS.PHASECHK.TRANS64.TRYWAIT P0, [R9+URZ], R4 ;  /* 0x00000004090075a7 */ /* 0x000e62000800017f */
[----:B------:R-:W-:-:S05]  /*6090*/  VIADD R0, R7, 0x1 ;  /* 0x0000000107007836 */ /* 0x000fca0000000000 */
[----:B------:R-:W-:-:S04]  /*60a0*/  ISETP.NE.AND P1, PT, R0, 0x9, PT ;  /* 0x000000090000780c */ /* 0x000fc80003f25270 */
[----:B------:R-:W-:Y:S02]  /*60b0*/  SEL R3, RZ, 0x1, P1 ;  /* 0x00000001ff037807 */ /* 0x000fe40000800000 */
[----:B------:R-:W-:Y:S02]  /*60c0*/  SEL R7, R0, RZ, P1 ;  /* 0x000000ff00077207 */ /* 0x000fe40000800000 */
[----:B------:R-:W-:-:S03]  /*60d0*/  LOP3.LUT R11, R6, R3, RZ, 0x3c, !PT ;  /* 0x00000003060b7212 */ /* 0x000fc600078e3cff */
[----:B------:R-:W-:Y:S01]  /*60e0*/  IMAD R6, R7, 0x8, R2 ;  /* 0x0000000807067824 */ /* 0x000fe200078e0202 */
[----:B0-----:R-:W-:Y:S01]  /*60f0*/  SHF.L.U32 R5, R11, 0x1f, RZ ;  /* 0x0000001f0b057819 */ /* 0x001fe200000006ff */
[----:B-1----:R-:W-:Y:S06]  /*6100*/  @!P0 BRA `(.L_x_127) ;  /* 0x0000000400308947 */ /* 0x002fec0003800000 */
.L_x_143:
[----:B------:R-:W1:Y:S01]  /*6110*/  SYNCS.PHASECHK.TRANS64.TRYWAIT P0, [R6+URZ], R5 ;  /* 0x00000005060075a7 */ /* 0x000e62000800017f */
[----:B------:R-:W-:-:S05]  /*6120*/  VIADD R0, R7, 0x1 ;  /* 0x0000000107007836 */ /* 0x000fca0000000000 */
[----:B------:R-:W-:-:S04]  /*6130*/  ISETP.NE.AND P1, PT, R0, 0x9, PT ;  /* 0x000000090000780c */ /* 0x000fc80003f25270 */
[----:B0-----:R-:W-:Y:S02]  /*6140*/  SEL R4, RZ, 0x1, P1 ;  /* 0x00000001ff047807 */ /* 0x001fe40000800000 */
[----:B------:R-:W-:Y:S02]  /*6150*/  SEL R3, R0, RZ, P1 ;  /* 0x000000ff00037207 */ /* 0x000fe40000800000 */
[----:B------:R-:W-:Y:S01]  /*6160*/  LOP3.LUT R0, R11, R4, RZ, 0x3c, !PT ;  /* 0x000000040b007212 */ /* 0x000fe200078e3cff */
[----:B-1----:R-:W-:Y:S06]  /*6170*/  @!P0 BRA `(.L_x_128) ;  /* 0x0000000400288947 */ /* 0x002fec0003800000 */
.L_x_144:
[----:B------:R-:W-:Y:S01]  /*6180*/  IMAD R3, R3, 0x8, R2 ;  /* 0x0000000803037824 */ /* 0x000fe200078e0202 */
[----:B------:R-:W-:-:S07]  /*6190*/  SHF.L.U32 R0, R0, 0x1f, RZ ;  /* 0x0000001f00007819 */ /* 0x000fce00000006ff */
.L_x_129:
[----:B-1----:R1:W2:Y:S02]  /*61a0*/  SYNCS.PHASECHK.TRANS64.TRYWAIT P0, [R3+URZ], R0 ;  /* 0x00000000030075a7 */ /* 0x0022a4000800017f */
[----:B--2---:R-:W-:Y:S05]  /*61b0*/  @!P0 NANOSLEEP.SYNCS 0x989680 ;  /* 0x009896800000895d */ /* 0x004fea0003900000 */
[----:B------:R-:W2:Y:S02]  /*61c0*/  @!P0 SYNCS.PHASECHK.TRANS64 P0, [R3+URZ], R0 ;  /* 0x00000000030085a7 */ /* 0x000ea4000800007f */
[----:B--2---:R-:W-:Y:S05]  /*61d0*/  @!P0 BRA `(.L_x_129) ;  /* 0xfffffffc00f08947 */ /* 0x004fea000383ffff */
.L_x_119:
[----:B------:R-:W-:Y:S05]  /*61e0*/  BSYNC B0 ;  /* 0x0000000000007941 */ /* 0x000fea0003800000 */
.L_x_118:
[----:B------:R-:W-:Y:S05]  /*61f0*/  EXIT ;  /* 0x000000000000794d */ /* 0x000fea0003800000 */
.L_x_22:
[----:B---3--:R3:W4:Y:S02]  /*6200*/  SYNCS.PHASECHK.TRANS64.TRYWAIT P1, [R3+URZ], R0 ;  /* 0x00000000030075a7 */ /* 0x008724000802017f */
[----:B----4-:R-:W-:Y:S05]  /*6210*/  @!P1 NANOSLEEP.SYNCS 0x989680 ;  /* 0x009896800000995d */ /* 0x010fea0003900000 */
[----:B------:R-:W4:Y:S02]  /*6220*/  @!P1 SYNCS.PHASECHK.TRANS64 P1, [R3+URZ], R0 ;  /* 0x00000000030095a7 */ /* 0x000f24000802007f */
[----:B----4-:R-:W-:Y:S05]  /*6230*/  @!P1 BRA `(.L_x_22) ;  /* 0xfffffffc00f09947 */ /* 0x010fea000383ffff */
[----:B------:R-:W-:Y:S05]  /*6240*/  BRA `(.L_x_21) ;  /* 0xffffffb000c87947 */ /* 0x000fea000383ffff */
.L_x_27:
[----:B-1----:R1:W2:Y:S02]  /*6250*/  SYNCS.PHASECHK.TRANS64.TRYWAIT P1, [R5+URZ], R4 ;  /* 0x00000004050075a7 */ /* 0x0022a4000802017f */
[----:B--2---:R-:W-:Y:S05]  /*6260*/  @!P1 NANOSLEEP.SYNCS 0x989680 ;  /* 0x009896800000995d */ /* 0x004fea0003900000 */
[----:B------:R-:W2:Y:S02]  /*6270*/  @!P1 SYNCS.PHASECHK.TRANS64 P1, [R5+URZ], R4 ;  /* 0x00000004050095a7 */ /* 0x000ea4000802007f */
[----:B--2---:R-:W-:Y:S05]  /*6280*/  @!P1 BRA `(.L_x_27) ;  /* 0xfffffffc00f09947 */ /* 0x004fea000383ffff */
[----:B------:R-:W-:Y:S05]  /*6290*/  BRA `(.L_x_26) ;  /* 0xffffffb400b87947 */ /* 0x000fea000383ffff */
.L_x_106:
[----:B------:R-:W-:Y:S01]  /*62a0*/  BSSY B1, `(.L_x_130) ;  /* 0x0000006000017945 */ /* 0x000fe20003800000 */
[----:B------:R-:W-:-:S07]  /*62b0*/  IMAD.MOV.U32 R15, RZ, RZ, -0x1 ;  /* 0xffffffffff0f7424 */ /* 0x000fce00078e00ff */
[----:B------:R-:W-:Y:S05]  /*62c0*/  WARPSYNC.COLLECTIVE R15, `(.L_x_131) ;  /* 0x000000000f0c7348 */ /* 0x000fea0003c00000 */
[----:B------:R-:W-:Y:S02]  /*62d0*/  ELECT P6, UR62, PT ;  /* 0x00000000003e782f */ /* 0x000fe400038c0000 */
[----:B------:R-:W-:Y:S01]  /*62e0*/  MOV R14, UR62 ;  /* 0x0000003e000e7c02 */ /* 0x000fe20008000f00 */
[----:B------:R-:W-:Y:S10]  /*62f0*/  ENDCOLLECTIVE ;  /* 0x000000000000791b */ /* 0x000ff40003800000 */
.L_x_131:
[----:B------:R-:W-:Y:S05]  /*6300*/  BSYNC B1 ;  /* 0x0000000000017941 */ /* 0x000fea0003800000 */
.L_x_130:
[----:B------:R-:W-:Y:S05]  /*6310*/  BRA `(.L_x_132) ;  /* 0xffffffec008c7947 */ /* 0x000fea000383ffff */
.L_x_109:
[----:B-1----:R1:W2:Y:S02]  /*6320*/  SYNCS.PHASECHK.TRANS64.TRYWAIT P0, [R22+URZ+0x48], R13 ;  /* 0x0000480d160075a7 */ /* 0x0022a4000800017f */
[----:B--2---:R-:W-:Y:S05]  /*6330*/  @!P0 NANOSLEEP.SYNCS 0x989680 ;  /* 0x009896800000895d */ /* 0x004fea0003900000 */
[----:B------:R-:W2:Y:S02]  /*6340*/  @!P0 SYNCS.PHASECHK.TRANS64 P0, [R22+URZ+0x48], R13 ;  /* 0x0000480d160085a7 */ /* 0x000ea4000800007f */
[----:B--2---:R-:W-:Y:S05]  /*6350*/  @!P0 BRA `(.L_x_109) ;  /* 0xfffffffc00f08947 */ /* 0x004fea000383ffff */
[----:B------:R-:W-:Y:S05]  /*6360*/  BRA `(.L_x_133) ;  /* 0xffffffec00cc7947 */ /* 0x000fea000383ffff */
.L_x_117:
[----:B------:R-:W-:Y:S01]  /*6370*/  BSSY B0, `(.L_x_134) ;  /* 0x0000006000007945 */ /* 0x000fe20003800000 */
[----:B------:R-:W-:-:S07]  /*6380*/  IMAD.MOV.U32 R15, RZ, RZ, -0x1 ;  /* 0xffffffffff0f7424 */ /* 0x000fce00078e00ff */
[----:B------:R-:W-:Y:S05]  /*6390*/  WARPSYNC.COLLECTIVE R15, `(.L_x_135) ;  /* 0x000000000f0c7348 */ /* 0x000fea0003c00000 */
[----:B------:R-:W-:Y:S02]  /*63a0*/  ELECT P6, UR62, PT ;  /* 0x00000000003e782f */ /* 0x000fe400038c0000 */
[----:B------:R-:W-:Y:S01]  /*63b0*/  MOV R14, UR62 ;  /* 0x0000003e000e7c02 */ /* 0x000fe20008000f00 */
[----:B------:R-:W-:Y:S10]  /*63c0*/  ENDCOLLECTIVE ;  /* 0x000000000000791b */ /* 0x000ff40003800000 */
.L_x_135:
[----:B------:R-:W-:Y:S05]  /*63d0*/  BSYNC B0 ;  /* 0x0000000000007941 */ /* 0x000fea0003800000 */
.L_x_134:
[----:B------:R-:W-:Y:S05]  /*63e0*/  BRA `(.L_x_136) ;  /* 0xfffffff8001c7947 */ /* 0x000fea000383ffff */
.L_x_121:
[----:B0-----:R0:W1:Y:S02]  /*63f0*/  SYNCS.PHASECHK.TRANS64.TRYWAIT P0, [R7+URZ], R4 ;  /* 0x00000004070075a7 */ /* 0x001064000800017f */
[----:B-1----:R-:W-:Y:S05]  /*6400*/  @!P0 NANOSLEEP.SYNCS 0x989680 ;  /* 0x009896800000895d */ /* 0x002fea0003900000 */
[----:B------:R-:W1:Y:S02]  /*6410*/  @!P0 SYNCS.PHASECHK.TRANS64 P0, [R7+URZ], R4 ;  /* 0x00000004070085a7 */ /* 0x000e64000800007f */
[----:B-1----:R-:W-:Y:S05]  /*6420*/  @!P0 BRA `(.L_x_121) ;  /* 0xfffffffc00f08947 */ /* 0x002fea000383ffff */
[----:B------:R-:W-:Y:S05]  /*6430*/  BRA `(.L_x_137) ;  /* 0xfffffff8005c7947 */ /* 0x000fea000383ffff */
.L_x_122:
[----:B0-----:R0:W1:Y:S02]  /*6440*/  SYNCS.PHASECHK.TRANS64.TRYWAIT P0, [R8+URZ], R5 ;  /* 0x00000005080075a7 */ /* 0x001064000800017f */
[----:B-1----:R-:W-:Y:S05]  /*6450*/  @!P0 NANOSLEEP.SYNCS 0x989680 ;  /* 0x009896800000895d */ /* 0x002fea0003900000 */
[----:B------:R-:W1:Y:S02]  /*6460*/  @!P0 SYNCS.PHASECHK.TRANS64 P0, [R8+URZ], R5 ;  /* 0x00000005080085a7 */ /* 0x000e64000800007f */
[----:B-1----:R-:W-:Y:S05]  /*6470*/  @!P0 BRA `(.L_x_122) ;  /* 0xfffffffc00f08947 */ /* 0x002fea000383ffff */
[----:B------:R-:W-:Y:S05]  /*6480*/  BRA `(.L_x_138) ;  /* 0xfffffff8006c7947 */ /* 0x000fea000383ffff */
.L_x_123:
[----:B0-----:R0:W1:Y:S02]  /*6490*/  SYNCS.PHASECHK.TRANS64.TRYWAIT P0, [R9+URZ], R4 ;  /* 0x00000004090075a7 */ /* 0x001064000800017f */
[----:B-1----:R-:W-:Y:S05]  /*64a0*/  @!P0 NANOSLEEP.SYNCS 0x989680 ;  /* 0x009896800000895d */ /* 0x002fea0003900000 */
[----:B------:R-:W1:Y:S02]  /*64b0*/  @!P0 SYNCS.PHASECHK.TRANS64 P0, [R9+URZ], R4 ;  /* 0x00000004090085a7 */ /* 0x000e64000800007f */
[----:B-1----:R-:W-:Y:S05]  /*64c0*/  @!P0 BRA `(.L_x_123) ;  /* 0xfffffffc00f08947 */ /* 0x002fea000383ffff */
[----:B------:R-:W-:Y:S05]  /*64d0*/  BRA `(.L_x_139) ;  /* 0xfffffff8007c7947 */ /* 0x000fea000383ffff */
.L_x_124:
[----:B0-----:R0:W1:Y:S02]  /*64e0*/  SYNCS.PHASECHK.TRANS64.TRYWAIT P0, [R8+URZ], R5 ;  /* 0x00000005080075a7 */ /* 0x001064000800017f */
[----:B-1----:R-:W-:Y:S05]  /*64f0*/  @!P0 NANOSLEEP.SYNCS 0x989680 ;  /* 0x009896800000895d */ /* 0x002fea0003900000 */
[----:B------:R-:W1:Y:S02]  /*6500*/  @!P0 SYNCS.PHASECHK.TRANS64 P0, [R8+URZ], R5 ;  /* 0x00000005080085a7 */ /* 0x000e64000800007f */
[----:B-1----:R-:W-:Y:S05]  /*6510*/  @!P0 BRA `(.L_x_124) ;  /* 0xfffffffc00f08947 */ /* 0x002fea000383ffff */
[----:B------:R-:W-:Y:S05]  /*6520*/  BRA `(.L_x_140) ;  /* 0xfffffff8008c7947 */ /* 0x000fea000383ffff */
.L_x_125:
[----:B0-----:R0:W1:Y:S02]  /*6530*/  SYNCS.PHASECHK.TRANS64.TRYWAIT P0, [R9+URZ], R4 ;  /* 0x00000004090075a7 */ /* 0x001064000800017f */
[----:B-1----:R-:W-:Y:S05]  /*6540*/  @!P0 NANOSLEEP.SYNCS 0x989680 ;  /* 0x009896800000895d */ /* 0x002fea0003900000 */
[----:B------:R-:W1:Y:S02]  /*6550*/  @!P0 SYNCS.PHASECHK.TRANS64 P0, [R9+URZ], R4 ;  /* 0x00000004090085a7 */ /* 0x000e64000800007f */
[----:B-1----:R-:W-:Y:S05]  /*6560*/  @!P0 BRA `(.L_x_125) ;  /* 0xfffffffc00f08947 */ /* 0x002fea000383ffff */
[----:B------:R-:W-:Y:S05]  /*6570*/  BRA `(.L_x_141) ;  /* 0xfffffff8009c7947 */ /* 0x000fea000383ffff */
.L_x_126:
[----:B0-----:R0:W1:Y:S02]  /*6580*/  SYNCS.PHASECHK.TRANS64.TRYWAIT P0, [R8+URZ], R5 ;  /* 0x00000005080075a7 */ /* 0x001064000800017f */
[----:B-1----:R-:W-:Y:S05]  /*6590*/  @!P0 NANOSLEEP.SYNCS 0x989680 ;  /* 0x009896800000895d */ /* 0x002fea0003900000 */
[----:B------:R-:W1:Y:S02]  /*65a0*/  @!P0 SYNCS.PHASECHK.TRANS64 P0, [R8+URZ], R5 ;  /* 0x00000005080085a7 */ /* 0x000e64000800007f */
[----:B-1----:R-:W-:Y:S05]  /*65b0*/  @!P0 BRA `(.L_x_126) ;  /* 0xfffffffc00f08947 */ /* 0x002fea000383ffff */
[----:B------:R-:W-:Y:S05]  /*65c0*/  BRA `(.L_x_142) ;  /* 0xfffffff800ac7947 */ /* 0x000fea000383ffff */
.L_x_127:
[----:B0-----:R0:W1:Y:S02]  /*65d0*/  SYNCS.PHASECHK.TRANS64.TRYWAIT P0, [R9+URZ], R4 ;  /* 0x00000004090075a7 */ /* 0x001064000800017f */
[----:B-1----:R-:W-:Y:S05]  /*65e0*/  @!P0 NANOSLEEP.SYNCS 0x989680 ;  /* 0x009896800000895d */ /* 0x002fea0003900000 */
[----:B------:R-:W1:Y:S02]  /*65f0*/  @!P0 SYNCS.PHASECHK.TRANS64 P0, [R9+URZ], R4 ;  /* 0x00000004090085a7 */ /* 0x000e64000800007f */
[----:B-1----:R-:W-:Y:S05]  /*6600*/  @!P0 BRA `(.L_x_127) ;  /* 0xfffffffc00f08947 */ /* 0x002fea000383ffff */
[----:B------:R-:W-:Y:S05]  /*6610*/  BRA `(.L_x_143) ;  /* 0xfffffff800bc7947 */ /* 0x000fea000383ffff */
.L_x_128:
[----:B0-----:R0:W1:Y:S02]  /*6620*/  SYNCS.PHASECHK.TRANS64.TRYWAIT P0, [R6+URZ], R5 ;  /* 0x00000005060075a7 */ /* 0x001064000800017f */
[----:B-1----:R-:W-:Y:S05]  /*6630*/  @!P0 NANOSLEEP.SYNCS 0x989680 ;  /* 0x009896800000895d */ /* 0x002fea0003900000 */
[----:B------:R-:W1:Y:S02]  /*6640*/  @!P0 SYNCS.PHASECHK.TRANS64 P0, [R6+URZ], R5 ;  /* 0x00000005060085a7 */ /* 0x000e64000800007f */
[----:B-1----:R-:W-:Y:S05]  /*6650*/  @!P0 BRA `(.L_x_128) ;  /* 0xfffffffc00f08947 */ /* 0x002fea000383ffff */
[----:B------:R-:W-:Y:S05]  /*6660*/  BRA `(.L_x_144) ;  /* 0xfffffff800c47947 */ /* 0x000fea000383ffff */
.L_x_145:
[----:B------:R-:W-:-:S00]  /*6670*/  BRA `(.L_x_145) ;  /* 0xfffffffc00fc7947 */ /* 0x000fc0000383ffff */
[----:B------:R-:W-:-:S00]  /*6680*/  NOP ;  /* 0x0000000000007918 */ /* 0x000fc00000000000 */
[----:B------:R-:W-:-:S00]  /*6690*/  NOP ;  /* 0x0000000000007918 */ /* 0x000fc00000000000 */
[----:B------:R-:W-:-:S00]  /*66a0*/  NOP ;  /* 0x0000000000007918 */ /* 0x000fc00000000000 */
[----:B------:R-:W-:-:S00]  /*66b0*/  NOP ;  /* 0x0000000000007918 */ /* 0x000fc00000000000 */
[----:B------:R-:W-:-:S00]  /*66c0*/  NOP ;  /* 0x0000000000007918 */ /* 0x000fc00000000000 */
[----:B------:R-:W-:-:S00]  /*66d0*/  NOP ;  /* 0x0000000000007918 */ /* 0x000fc00000000000 */
[----:B------:R-:W-:-:S00]  /*66e0*/  NOP ;  /* 0x0000000000007918 */ /* 0x000fc00000000000 */
[----:B------:R-:W-:-:S00]  /*66f0*/  NOP ;  /* 0x0000000000007918 */ /* 0x000fc00000000000 */
.L_x_146:


//--------------------- .nv.global.init           --------------------------
	.section	.nv.global.init,"aw",@progbits
.nv.global.init:
	.type		$str$22,@object
	.size		$str$22,($str$23 - $str$22)
$str$22:
        /*0000*/ 	.byte	0x6b, 0x5f, 0x74, 0x69, 0x6c, 0x65, 0x5f, 0x63, 0x6f, 0x75, 0x6e, 0x74, 0x20, 0x3e, 0x3d, 0x20
        /*0010*/ 	.byte	0x31, 0x00
	.type		$str$23,@object
	.size		$str$23,(__unnamed_1 - $str$23)
$str$23:
        /*0012*/ 	.byte	0x2f, 0x74, 0x6d, 0x70, 0x2f, 0x63, 0x75, 0x74, 0x6c, 0x61, 0x73, 0x73, 0x5f, 0x73, 0x77, 0x65
        /*0022*/ 	.byte	0x65, 0x70, 0x5f, 0x73, 0x72, 0x63, 0x2f, 0x69, 0x6e, 0x63, 0x6c, 0x75, 0x64, 0x65, 0x2f, 0x63
        /*0032*/ 	.byte	0x75, 0x74, 0x6c, 0x61, 0x73, 0x73, 0x2f, 0x67, 0x65, 0x6d, 0x6d, 0x2f, 0x63, 0x6f, 0x6c, 0x6c
        /*0042*/ 	.byte	0x65, 0x63, 0x74, 0x69, 0x76, 0x65, 0x2f, 0x73, 0x6d, 0x39, 0x30, 0x5f, 0x6d, 0x6d, 0x61, 0x5f
        /*0052*/ 	.byte	0x74, 0x6d, 0x61, 0x5f, 0x67, 0x6d, 0x6d, 0x61, 0x5f, 0x73, 0x73, 0x5f, 0x77, 0x61, 0x72, 0x70
        /*0062*/ 	.byte	0x73, 0x70, 0x65, 0x63, 0x69, 0x61, 0x6c, 0x69, 0x7a, 0x65, 0x64, 0x2e, 0x68, 0x70, 0x70, 0x00
	.type		__unnamed_1,@object
	.size		__unnamed_1,(.L_0 - __unnamed_1)
__unnamed_1:
        /*0072*/ 	.byte	0x76, 0x6f, 0x69, 0x64, 0x20, 0x63, 0x75, 0x74, 0x6c, 0x61, 0x73, 0x73, 0x3a, 0x3a, 0x67, 0x65
        /* <DEDUP_REMOVED lines=180> */
        /*0bc2*/ 	.byte	0x5d, 0x00
.L_0:


//--------------------- .nv.shared._ZN7cutlass13device_kernelINS_4gemm6kernel13GemmUniversalIN4cute5tupleIJiiiiEEENS1_10collective13CollectiveMmaINS1_34MainloopSm90TmaGmmaWarpSpecializedILi9ENS5_IJNS4_1CILi1EEENSA_ILi4EEESB_EEENS1_35KernelTmaWarpSpecializedCooperativeEEENS5_IJNSA_ILi128EEENSA_ILi64EEESH_EEENS_6half_tENS5_IJlSB_lEEESJ_SK_NS4_8TiledMMAINS4_8MMA_AtomIJNS4_4SM904GMMA25MMA_64x64x16_F32F16F16_SSILNSO_5MajorE0ELSQ_0ELNSO_7ScaleInE1ELSR_1EEEEEENS4_6LayoutINS5_IJNSA_ILi2EEESB_SB_EEENS5_IJSB_NSA_ILi0EEESX_EEEEENS5_IJNS4_10UnderscoreES10_S10_EEEEENS4_23SM90_TMA_LOAD_MULTICASTENS4_14ComposedLayoutINS4_7SwizzleILi3ELi4ELi3EEENS4_18smem_ptr_flag_bitsILi16EEENSU_INS5_IJNSA_ILi8EEESH_EEENS5_IJSH_SB_EEEEEEEvNS4_8identityENS4_13SM90_TMA_LOADES1D_vS1E_EENS_8epilogue10collective6detail29Sm90TmaWarpSpecializedAdapterINS1I_15DefaultEpilogueISJ_SK_SK_NS1H_6thread17LinearCombinationISJ_Li1EffLNS1M_9ScaleType4KindE0ELNS_15FloatRoundStyleE2ESJ_EENS1_15EpilogueDefaultEEEEEvvEEEEvNT_6ParamsE --------------------------
	.section	.nv.shared._ZN7cutlass13device_kernelINS_4gemm6kernel13GemmUniversalIN4cute5tupleIJiiiiEEENS1_10collective13CollectiveMmaINS1_34MainloopSm90TmaGmmaWarpSpecializedILi9ENS5_IJNS4_1CILi1EEENSA_ILi4EEESB_EEENS1_35KernelTmaWarpSpecializedCooperativeEEENS5_IJNSA_ILi128EEENSA_ILi64EEESH_EEENS_6half_tENS5_IJlSB_lEEESJ_SK_NS4_8TiledMMAINS4_8MMA_AtomIJNS4_4SM904GMMA25MMA_64x64x16_F32F16F16_SSILNSO_5MajorE0ELSQ_0ELNSO_7ScaleInE1ELSR_1EEEEEENS4_6LayoutINS5_IJNSA_ILi2EEESB_SB_EEENS5_IJSB_NSA_ILi0EEESX_EEEEENS5_IJNS4_10UnderscoreES10_S10_EEEEENS4_23SM90_TMA_LOAD_MULTICASTENS4_14ComposedLayoutINS4_7SwizzleILi3ELi4ELi3EEENS4_18smem_ptr_flag_bitsILi16EEENSU_INS5_IJNSA_ILi8EEESH_EEENS5_IJSH_SB_EEEEEEEvNS4_8identityENS4_13SM90_TMA_LOADES1D_vS1E_EENS_8epilogue10collective6detail29Sm90TmaWarpSpecializedAdapterINS1I_15DefaultEpilogueISJ_SK_SK_NS1H_6thread17LinearCombinationISJ_Li1EffLNS1M_9ScaleType4KindE0ELNS_15FloatRoundStyleE2ESJ_EENS1_15EpilogueDefaultEEEEEvvEEEEvNT_6ParamsE,"aw",@nobits
	.sectionflags	@""
	.align	16
	.zero		1024


//--------------------- .nv.shared.reserved.0     --------------------------
	.section	.nv.shared.reserved.0,"aw",@nobits
	.weak		__nv_reservedSMEM_offset_0_alias
	.size		__nv_reservedSMEM_offset_0_alias, 0, 0
	.other		__nv_reservedSMEM_offset_0_alias,@"STO_CUDA_RESERVED_SHARED STV_DEFAULT"
__nv_reservedSMEM_offset_0_alias:
	.zero		0


//--------------------- .nv.global                --------------------------
	.section	.nv.global,"aw",@nobits
.nv.global:
	.type		_ZN40_INTERNAL_60ff63e5_4_k_cu_f287d9a7_291544cute1_E,@object
	.size		_ZN40_INTERNAL_60ff63e5_4_k_cu_f287d9a7_291544cute1_E,(_ZN40_INTERNAL_60ff63e5_4_k_cu_f287d9a7_291544cuda3std3__45__cpo6cbeginE - _ZN40_INTERNAL_60ff63e5_4_k_cu_f287d9a7_291544cute1_E)
_ZN40_INTERNAL_60ff63e5_4_k_cu_f287d9a7_291544cute1_E:
	.zero		1
	.type		_ZN40_INTERNAL_60ff63e5_4_k_cu_f287d9a7_291544cuda3std3__45__cpo6cbeginE,@object
	.size		_ZN40_INTERNAL_60ff63e5_4_k_cu_f287d9a7_291544cuda3std3__45__cpo6cbeginE,(_ZN40_INTERNAL_60ff63e5_4_k_cu_f287d9a7_291544cuda3std3__48in_placeE - _ZN40_INTERNAL_60ff63e5_4_k_cu_f287d9a7_291544cuda3std3__45__cpo6cbeginE)
_ZN40_INTERNAL_60ff63e5_4_k_cu_f287d9a7_291544cuda3std3__45__cpo6cbeginE:
	.zero		1
	.type		_ZN40_INTERNAL_60ff63e5_4_k_cu_f287d9a7_291544cuda3std3__48in_placeE,@object
	.size		_ZN40_INTERNAL_60ff63e5_4_k_cu_f287d9a7_291544cuda3std3__48in_placeE,(_ZN40_INTERNAL_60ff63e5_4_k_cu_f287d9a7_291544cuda3std6ranges3__45__cpo9iter_moveE - _ZN40_INTERNAL_60ff63e5_4_k_cu_f287d9a7_291544cuda3std3__48in_placeE)
_ZN40_INTERNAL_60ff63e5_4_k_cu_f287d9a7_291544cuda3std3__48in_placeE:
	.zero		1
	.type		_ZN40_INTERNAL_60ff63e5_4_k_cu_f287d9a7_291544cuda3std6ranges3__45__cpo9iter_moveE,@object
	.size		_ZN40_INTERNAL_60ff63e5_4_k_cu_f287d9a7_291544cuda3std6ranges3__45__cpo9iter_moveE,(_ZN40_INTERNAL_60ff63e5_4_k_cu_f287d9a7_291544cuda3std3__45__cpo5beginE - _ZN40_INTERNAL_60ff63e5_4_k_cu_f287d9a7_291544cuda3std6ranges3__45__cpo9iter_moveE)
_ZN40_INTERNAL_60ff63e5_4_k_cu_f287d9a7_291544cuda3std6ranges3__45__cpo9iter_moveE:
	.zero		1
	.type		_ZN40_INTERNAL_60ff63e5_4_k_cu_f287d9a7_291544cuda3std3__45__cpo5beginE,@object
	.size		_ZN40_INTERNAL_60ff63e5_4_k_cu_f287d9a7_291544cuda3std3__45__cpo5beginE,(_ZN40_INTERNAL_60ff63e5_4_k_cu_f287d9a7_291544cuda3std3__442_GLOBAL__N__60ff63e5_4_k_cu_f287d9a7_291546ignoreE - _ZN40_INTERNAL_60ff63e5_4_k_cu_f287d9a7_291544cuda3std3__45__cpo5beginE)
_ZN40_INTERNAL_60ff63e5_4_k_cu_f287d9a7_291544cuda3std3__45__cpo5beginE:
	.zero		1
	.type		_ZN40_INTERNAL_60ff63e5_4_k_cu_f287d9a7_291544cuda3std3__442_GLOBAL__N__60ff63e5_4_k_cu_f287d9a7_291546ignoreE,@object
	.size		_ZN40_INTERNAL_60ff63e5_4_k_cu_f287d9a7_291544cuda3std3__442_GLOBAL__N__60ff63e5_4_k_cu_f287d9a7_291546ignoreE,(_ZN40_INTERNAL_60ff63e5_4_k_cu_f287d9a7_291544cute7productE - _ZN40_INTERNAL_60ff63e5_4_k_cu_f287d9a7_291544cuda3std3__442_GLOBAL__N__60ff63e5_4_k_cu_f287d9a7_291546ignoreE)
_ZN40_INTERNAL_60ff63e5_4_k_cu_f287d9a7_291544cuda3std3__442_GLOBAL__N__60ff63e5_4_k_cu_f287d9a7_291546ignoreE:
	.zero		1
	.type		_ZN40_INTERNAL_60ff63e5_4_k_cu_f287d9a7_291544cute7productE,@object
	.size		_ZN40_INTERNAL_60ff63e5_4_k_cu_f287d9a7_291544cute7productE,(_ZN40_INTERNAL_60ff63e5_4_k_cu_f287d9a7_291544cuda3std3__45__cpo3endE - _ZN40_INTERNAL_60ff63e5_4_k_cu_f287d9a7_291544cute7productE)
_ZN40_INTERNAL_60ff63e5_4_k_cu_f287d9a7_291544cute7productE:
	.zero		1
	.type		_ZN40_INTERNAL_60ff63e5_4_k_cu_f287d9a7_291544cuda3std3__45__cpo3endE,@object
	.size		_ZN40_INTERNAL_60ff63e5_4_k_cu_f287d9a7_291544cuda3std3__45__cpo3endE,(_ZN40_INTERNAL_60ff63e5_4_k_cu_f287d9a7_291544cuda3std3__419piecewise_constructE - _ZN40_INTERNAL_60ff63e5_4_k_cu_f287d9a7_291544cuda3std3__45__cpo3endE)
_ZN40_INTERNAL_60ff63e5_4_k_cu_f287d9a7_291544cuda3std3__45__cpo3endE:
	.zero		1
	.type		_ZN40_INTERNAL_60ff63e5_4_k_cu_f287d9a7_291544cuda3std3__419piecewise_constructE,@object
	.size		_ZN40_INTERNAL_60ff63e5_4_k_cu_f287d9a7_291544cuda3std3__419piecewise_constructE,(_ZN40_INTERNAL_60ff63e5_4_k_cu_f287d9a7_291544cuda3std3__45__cpo4cendE - _ZN40_INTERNAL_60ff63e5_4_k_cu_f287d9a7_291544cuda3std3__419piecewise_constructE)
_ZN40_INTERNAL_60ff63e5_4_k_cu_f287d9a7_291544cuda3std3__419piecewise_constructE:
	.zero		1
	.type		_ZN40_INTERNAL_60ff63e5_4_k_cu_f287d9a7_291544cuda3std3__45__cpo4cendE,@object
	.size		_ZN40_INTERNAL_60ff63e5_4_k_cu_f287d9a7_291544cuda3std3__45__cpo4cendE,(_ZN40_INTERNAL_60ff63e5_4_k_cu_f287d9a7_291544cuda3std6ranges3__45__cpo4swapE - _ZN40_INTERNAL_60ff63e5_4_k_cu_f287d9a7_291544cuda3std3__45__cpo4cendE)
_ZN40_INTERNAL_60ff63e5_4_k_cu_f287d9a7_291544cuda3std3__45__cpo4cendE:
	.zero		1
	.type		_ZN40_INTERNAL_60ff63e5_4_k_cu_f287d9a7_291544cuda3std6ranges3__45__cpo4swapE,@object
	.size		_ZN40_INTERNAL_60ff63e5_4_k_cu_f287d9a7_291544cuda3std6ranges3__45__cpo4swapE,(.L_8 - _ZN40_INTERNAL_60ff63e5_4_k_cu_f287d9a7_291544cuda3std6ranges3__45__cpo4swapE)
_ZN40_INTERNAL_60ff63e5_4_k_cu_f287d9a7_291544cuda3std6ranges3__45__cpo4swapE:
	.zero		1
.L_8:


//--------------------- .nv.constant0._ZN7cutlass13device_kernelINS_4gemm6kernel13GemmUniversalIN4cute5tupleIJiiiiEEENS1_10collective13CollectiveMmaINS1_34MainloopSm90TmaGmmaWarpSpecializedILi9ENS5_IJNS4_1CILi1EEENSA_ILi4EEESB_EEENS1_35KernelTmaWarpSpecializedCooperativeEEENS5_IJNSA_ILi128EEENSA_ILi64EEESH_EEENS_6half_tENS5_IJlSB_lEEESJ_SK_NS4_8TiledMMAINS4_8MMA_AtomIJNS4_4SM904GMMA25MMA_64x64x16_F32F16F16_SSILNSO_5MajorE0ELSQ_0ELNSO_7ScaleInE1ELSR_1EEEEEENS4_6LayoutINS5_IJNSA_ILi2EEESB_SB_EEENS5_IJSB_NSA_ILi0EEESX_EEEEENS5_IJNS4_10UnderscoreES10_S10_EEEEENS4_23SM90_TMA_LOAD_MULTICASTENS4_14ComposedLayoutINS4_7SwizzleILi3ELi4ELi3EEENS4_18smem_ptr_flag_bitsILi16EEENSU_INS5_IJNSA_ILi8EEESH_EEENS5_IJSH_SB_EEEEEEEvNS4_8identityENS4_13SM90_TMA_LOADES1D_vS1E_EENS_8epilogue10collective6detail29Sm90TmaWarpSpecializedAdapterINS1I_15DefaultEpilogueISJ_SK_SK_NS1H_6thread17LinearCombinationISJ_Li1EffLNS1M_9ScaleType4KindE0ELNS_15FloatRoundStyleE2ESJ_EENS1_15EpilogueDefaultEEEEEvvEEEEvNT_6ParamsE --------------------------
	.section	.nv.constant0._ZN7cutlass13device_kernelINS_4gemm6kernel13GemmUniversalIN4cute5tupleIJiiiiEEENS1_10collective13CollectiveMmaINS1_34MainloopSm90TmaGmmaWarpSpecializedILi9ENS5_IJNS4_1CILi1EEENSA_ILi4EEESB_EEENS1_35KernelTmaWarpSpecializedCooperativeEEENS5_IJNSA_ILi128EEENSA_ILi64EEESH_EEENS_6half_tENS5_IJlSB_lEEESJ_SK_NS4_8TiledMMAINS4_8MMA_AtomIJNS4_4SM904GMMA25MMA_64x64x16_F32F16F16_SSILNSO_5MajorE0ELSQ_0ELNSO_7ScaleInE1ELSR_1EEEEEENS4_6LayoutINS5_IJNSA_ILi2EEESB_SB_EEENS5_IJSB_NSA_ILi0EEESX_EEEEENS5_IJNS4_10UnderscoreES10_S10_EEEEENS4_23SM90_TMA_LOAD_MULTICASTENS4_14ComposedLayoutINS4_7SwizzleILi3ELi4ELi3EEENS4_18smem_ptr_flag_bitsILi16EEENSU_INS5_IJNSA_ILi8EEESH_EEENS5_IJSH_SB_EEEEEEEvNS4_8identityENS4_13SM90_TMA_LOADES1D_vS1E_EENS_8epilogue10collective6detail29Sm90TmaWarpSpecializedAdapterINS1I_15DefaultEpilogueISJ_SK_SK_NS1H_6thread17LinearCombinationISJ_Li1EffLNS1M_9ScaleType4KindE0ELNS_15FloatRoundStyleE2ESJ_EENS1_15EpilogueDefaultEEEEEvvEEEEvNT_6ParamsE,"a",@progbits
	.sectionflags	@""
	.align	4
.nv.constant0._ZN7cutlass13device_kernelINS_4gemm6kernel13GemmUniversalIN4cute5tupleIJiiiiEEENS1_10collective13CollectiveMmaINS1_34MainloopSm90TmaGmmaWarpSpecializedILi9ENS5_IJNS4_1CILi1EEENSA_ILi4EEESB_EEENS1_35KernelTmaWarpSpecializedCooperativeEEENS5_IJNSA_ILi128EEENSA_ILi64EEESH_EEENS_6half_tENS5_IJlSB_lEEESJ_SK_NS4_8TiledMMAINS4_8MMA_AtomIJNS4_4SM904GMMA25MMA_64x64x16_F32F16F16_SSILNSO_5MajorE0ELSQ_0ELNSO_7ScaleInE1ELSR_1EEEEEENS4_6LayoutINS5_IJNSA_ILi2EEESB_SB_EEENS5_IJSB_NSA_ILi0EEESX_EEEEENS5_IJNS4_10UnderscoreES10_S10_EEEEENS4_23SM90_TMA_LOAD_MULTICASTENS4_14ComposedLayoutINS4_7SwizzleILi3ELi4ELi3EEENS4_18smem_ptr_flag_bitsILi16EEENSU_INS5_IJNSA_ILi8EEESH_EEENS5_IJSH_SB_EEEEEEEvNS4_8identityENS4_13SM90_TMA_LOADES1D_vS1E_EENS_8epilogue10collective6detail29Sm90TmaWarpSpecializedAdapterINS1I_15DefaultEpilogueISJ_SK_SK_NS1H_6thread17LinearCombinationISJ_Li1EffLNS1M_9ScaleType4KindE0ELNS_15FloatRoundStyleE2ESJ_EENS1_15EpilogueDefaultEEEEEvvEEEEvNT_6ParamsE:
	.zero		1664


//--------------------- SYMBOLS --------------------------

	.type		.nv.reservedSmem.offset0,@object
	.size		.nv.reservedSmem.offset0,0x4
	.type		__assertfail,@function
